//
// Generated by NVIDIA NVVM Compiler
//
// Compiler Build ID: CL-36424714
// Cuda compilation tools, release 13.0, V13.0.88
// Based on NVVM 20.0.0
//

.version 9.0
.target sm_100
.address_size 64

	// .globl	_Z14MatMulKernel1DPfS_S_iii
// _ZZ21MatMulKernel2DAnySizeILi32EEvPfS0_S0_iiiE2As has been demoted
// _ZZ21MatMulKernel2DAnySizeILi32EEvPfS0_S0_iiiE2Bs has been demoted

.visible .entry _Z14MatMulKernel1DPfS_S_iii(
	.param .u64 .ptr .align 1 _Z14MatMulKernel1DPfS_S_iii_param_0,
	.param .u64 .ptr .align 1 _Z14MatMulKernel1DPfS_S_iii_param_1,
	.param .u64 .ptr .align 1 _Z14MatMulKernel1DPfS_S_iii_param_2,
	.param .u32 _Z14MatMulKernel1DPfS_S_iii_param_3,
	.param .u32 _Z14MatMulKernel1DPfS_S_iii_param_4,
	.param .u32 _Z14MatMulKernel1DPfS_S_iii_param_5
)
{
	.reg .pred 	%p<12>;
	.reg .b32 	%r<54>;
	.reg .b32 	%f<67>;
	.reg .b64 	%rd<41>;

	ld.param.u64 	%rd4, [_Z14MatMulKernel1DPfS_S_iii_param_0];
	ld.param.u64 	%rd5, [_Z14MatMulKernel1DPfS_S_iii_param_1];
	ld.param.u64 	%rd6, [_Z14MatMulKernel1DPfS_S_iii_param_2];
	ld.param.u32 	%r28, [_Z14MatMulKernel1DPfS_S_iii_param_3];
	ld.param.u32 	%r29, [_Z14MatMulKernel1DPfS_S_iii_param_4];
	ld.param.u32 	%r30, [_Z14MatMulKernel1DPfS_S_iii_param_5];
	cvta.to.global.u64 	%rd1, %rd6;
	cvta.to.global.u64 	%rd2, %rd5;
	cvta.to.global.u64 	%rd3, %rd4;
	mul.lo.s32 	%r1, %r30, %r29;
	mov.u32 	%r31, %tid.x;
	mov.u32 	%r32, %ctaid.x;
	mov.u32 	%r2, %ntid.x;
	mad.lo.s32 	%r46, %r32, %r2, %r31;
	setp.ge.s32 	%p1, %r46, %r1;
	@%p1 bra 	$L__BB0_16;
	setp.gt.s32 	%p2, %r28, 0;
	mov.u32 	%r33, %nctaid.x;
	mul.lo.s32 	%r4, %r33, %r2;
	@%p2 bra 	$L__BB0_2;
	bra.uni 	$L__BB0_15;
$L__BB0_2:
	and.b32  	%r5, %r28, 7;
	and.b32  	%r6, %r28, 2147483640;
	and.b32  	%r7, %r28, 1;
	neg.s32 	%r8, %r6;
	shl.b32 	%r9, %r29, 3;
	mul.wide.s32 	%rd33, %r29, 4;
$L__BB0_3:
	setp.lt.u32 	%p4, %r28, 8;
	div.s32 	%r11, %r46, %r29;
	mul.lo.s32 	%r36, %r11, %r29;
	sub.s32 	%r12, %r46, %r36;
	mul.lo.s32 	%r13, %r11, %r28;
	mov.f32 	%f66, 0f00000000;
	mov.b32 	%r51, 0;
	@%p4 bra 	$L__BB0_6;
	mov.f32 	%f66, 0f00000000;
	mov.u32 	%r47, %r13;
	mov.u32 	%r48, %r12;
	mov.u32 	%r49, %r8;
$L__BB0_5:
	.pragma "nounroll";
	mul.wide.s32 	%rd9, %r47, 4;
	add.s64 	%rd10, %rd2, %rd9;
	ld.global.f32 	%f16, [%rd10];
	mul.wide.s32 	%rd11, %r48, 4;
	add.s64 	%rd12, %rd1, %rd11;
	ld.global.f32 	%f17, [%rd12];
	fma.rn.f32 	%f18, %f16, %f17, %f66;
	ld.global.f32 	%f19, [%rd10+4];
	mul.wide.s32 	%rd13, %r29, 4;
	add.s64 	%rd14, %rd12, %rd13;
	ld.global.f32 	%f20, [%rd14];
	fma.rn.f32 	%f21, %f19, %f20, %f18;
	ld.global.f32 	%f22, [%rd10+8];
	add.s64 	%rd15, %rd14, %rd13;
	ld.global.f32 	%f23, [%rd15];
	fma.rn.f32 	%f24, %f22, %f23, %f21;
	ld.global.f32 	%f25, [%rd10+12];
	add.s64 	%rd16, %rd15, %rd13;
	ld.global.f32 	%f26, [%rd16];
	fma.rn.f32 	%f27, %f25, %f26, %f24;
	ld.global.f32 	%f28, [%rd10+16];
	add.s64 	%rd17, %rd16, %rd13;
	ld.global.f32 	%f29, [%rd17];
	fma.rn.f32 	%f30, %f28, %f29, %f27;
	ld.global.f32 	%f31, [%rd10+20];
	add.s64 	%rd18, %rd17, %rd13;
	ld.global.f32 	%f32, [%rd18];
	fma.rn.f32 	%f33, %f31, %f32, %f30;
	ld.global.f32 	%f34, [%rd10+24];
	add.s64 	%rd19, %rd18, %rd13;
	ld.global.f32 	%f35, [%rd19];
	fma.rn.f32 	%f36, %f34, %f35, %f33;
	ld.global.f32 	%f37, [%rd10+28];
	add.s64 	%rd20, %rd19, %rd13;
	ld.global.f32 	%f38, [%rd20];
	fma.rn.f32 	%f66, %f37, %f38, %f36;
	add.s32 	%r49, %r49, 8;
	add.s32 	%r48, %r48, %r9;
	add.s32 	%r47, %r47, 8;
	setp.ne.s32 	%p5, %r49, 0;
	mov.u32 	%r51, %r6;
	@%p5 bra 	$L__BB0_5;
$L__BB0_6:
	setp.eq.s32 	%p6, %r5, 0;
	@%p6 bra 	$L__BB0_14;
	add.s32 	%r37, %r5, -1;
	setp.lt.u32 	%p7, %r37, 3;
	@%p7 bra 	$L__BB0_9;
	add.s32 	%r38, %r51, %r13;
	mul.wide.s32 	%rd21, %r38, 4;
	add.s64 	%rd22, %rd2, %rd21;
	ld.global.f32 	%f40, [%rd22];
	mad.lo.s32 	%r39, %r51, %r29, %r12;
	mul.wide.s32 	%rd23, %r39, 4;
	add.s64 	%rd24, %rd1, %rd23;
	ld.global.f32 	%f41, [%rd24];
	fma.rn.f32 	%f42, %f40, %f41, %f66;
	ld.global.f32 	%f43, [%rd22+4];
	add.s64 	%rd26, %rd24, %rd33;
	ld.global.f32 	%f44, [%rd26];
	fma.rn.f32 	%f45, %f43, %f44, %f42;
	ld.global.f32 	%f46, [%rd22+8];
	add.s64 	%rd27, %rd26, %rd33;
	ld.global.f32 	%f47, [%rd27];
	fma.rn.f32 	%f48, %f46, %f47, %f45;
	ld.global.f32 	%f49, [%rd22+12];
	add.s64 	%rd28, %rd27, %rd33;
	ld.global.f32 	%f50, [%rd28];
	fma.rn.f32 	%f66, %f49, %f50, %f48;
	add.s32 	%r51, %r51, 4;
$L__BB0_9:
	and.b32  	%r40, %r28, 3;
	setp.eq.s32 	%p8, %r40, 0;
	@%p8 bra 	$L__BB0_14;
	setp.eq.s32 	%p9, %r40, 1;
	@%p9 bra 	$L__BB0_12;
	add.s32 	%r41, %r51, %r13;
	mul.wide.s32 	%rd29, %r41, 4;
	add.s64 	%rd30, %rd2, %rd29;
	ld.global.f32 	%f52, [%rd30];
	mad.lo.s32 	%r42, %r51, %r29, %r12;
	mul.wide.s32 	%rd31, %r42, 4;
	add.s64 	%rd32, %rd1, %rd31;
	ld.global.f32 	%f53, [%rd32];
	fma.rn.f32 	%f54, %f52, %f53, %f66;
	ld.global.f32 	%f55, [%rd30+4];
	add.s64 	%rd34, %rd32, %rd33;
	ld.global.f32 	%f56, [%rd34];
	fma.rn.f32 	%f66, %f55, %f56, %f54;
	add.s32 	%r51, %r51, 2;
$L__BB0_12:
	setp.eq.s32 	%p10, %r7, 0;
	@%p10 bra 	$L__BB0_14;
	add.s32 	%r43, %r51, %r13;
	mul.wide.s32 	%rd35, %r43, 4;
	add.s64 	%rd36, %rd2, %rd35;
	ld.global.f32 	%f57, [%rd36];
	mad.lo.s32 	%r44, %r51, %r29, %r12;
	mul.wide.s32 	%rd37, %r44, 4;
	add.s64 	%rd38, %rd1, %rd37;
	ld.global.f32 	%f58, [%rd38];
	fma.rn.f32 	%f66, %f57, %f58, %f66;
$L__BB0_14:
	mad.lo.s32 	%r45, %r11, %r29, %r12;
	mul.wide.s32 	%rd39, %r45, 4;
	add.s64 	%rd40, %rd3, %rd39;
	st.global.f32 	[%rd40], %f66;
	add.s32 	%r46, %r46, %r4;
	setp.lt.s32 	%p11, %r46, %r1;
	@%p11 bra 	$L__BB0_3;
	bra.uni 	$L__BB0_16;
$L__BB0_15:
	mul.wide.s32 	%rd7, %r46, 4;
	add.s64 	%rd8, %rd3, %rd7;
	mov.b32 	%r34, 0;
	st.global.u32 	[%rd8], %r34;
	add.s32 	%r46, %r46, %r4;
	setp.lt.s32 	%p3, %r46, %r1;
	@%p3 bra 	$L__BB0_15;
$L__BB0_16:
	bar.sync 	0;
	ret;

}
	// .globl	_Z21MatMulKernel2DAnySizeILi32EEvPfS0_S0_iii
.visible .entry _Z21MatMulKernel2DAnySizeILi32EEvPfS0_S0_iii(
	.param .u64 .ptr .align 1 _Z21MatMulKernel2DAnySizeILi32EEvPfS0_S0_iii_param_0,
	.param .u64 .ptr .align 1 _Z21MatMulKernel2DAnySizeILi32EEvPfS0_S0_iii_param_1,
	.param .u64 .ptr .align 1 _Z21MatMulKernel2DAnySizeILi32EEvPfS0_S0_iii_param_2,
	.param .u32 _Z21MatMulKernel2DAnySizeILi32EEvPfS0_S0_iii_param_3,
	.param .u32 _Z21MatMulKernel2DAnySizeILi32EEvPfS0_S0_iii_param_4,
	.param .u32 _Z21MatMulKernel2DAnySizeILi32EEvPfS0_S0_iii_param_5
)
{
	.reg .pred 	%p<14>;
	.reg .b32 	%r<61>;
	.reg .b32 	%f<111>;
	.reg .b64 	%rd<14>;
	// demoted variable
	.shared .align 4 .b8 _ZZ21MatMulKernel2DAnySizeILi32EEvPfS0_S0_iiiE2As[4096];
	// demoted variable
	.shared .align 4 .b8 _ZZ21MatMulKernel2DAnySizeILi32EEvPfS0_S0_iiiE2Bs[4096];
	ld.param.u64 	%rd4, [_Z21MatMulKernel2DAnySizeILi32EEvPfS0_S0_iii_param_1];
	ld.param.u64 	%rd5, [_Z21MatMulKernel2DAnySizeILi32EEvPfS0_S0_iii_param_2];
	ld.param.u32 	%r35, [_Z21MatMulKernel2DAnySizeILi32EEvPfS0_S0_iii_param_3];
	ld.param.u32 	%r36, [_Z21MatMulKernel2DAnySizeILi32EEvPfS0_S0_iii_param_4];
	ld.param.u32 	%r37, [_Z21MatMulKernel2DAnySizeILi32EEvPfS0_S0_iii_param_5];
	mul.lo.s32 	%r1, %r37, %r35;
	mov.u32 	%r54, %ctaid.y;
	mov.u32 	%r3, %tid.x;
	mov.u32 	%r4, %tid.y;
	shl.b32 	%r5, %r35, 5;
	mul.lo.s32 	%r60, %r54, %r5;
	setp.ge.s32 	%p1, %r60, %r1;
	@%p1 bra 	$L__BB1_12;
	mov.u32 	%r55, %ctaid.x;
	shl.b32 	%r8, %r36, 5;
	shl.b32 	%r38, %r4, 7;
	mov.u32 	%r39, _ZZ21MatMulKernel2DAnySizeILi32EEvPfS0_S0_iiiE2As;
	add.s32 	%r9, %r39, %r38;
	shl.b32 	%r40, %r3, 2;
	add.s32 	%r10, %r9, %r40;
	mov.u32 	%r41, _ZZ21MatMulKernel2DAnySizeILi32EEvPfS0_S0_iiiE2Bs;
	add.s32 	%r42, %r41, %r38;
	add.s32 	%r11, %r42, %r40;
	mul.lo.s32 	%r12, %r36, %r4;
	mad.lo.s32 	%r13, %r35, %r4, %r3;
	cvta.to.global.u64 	%rd1, %rd4;
	cvta.to.global.u64 	%rd2, %rd5;
$L__BB1_2:
	setp.lt.s32 	%p2, %r35, 1;
	shl.b32 	%r17, %r55, 5;
	mov.f32 	%f110, 0f00000000;
	@%p2 bra 	$L__BB1_9;
	add.s32 	%r43, %r3, %r12;
	add.s32 	%r59, %r43, %r17;
	add.s32 	%r58, %r13, %r60;
	add.s32 	%r20, %r60, %r35;
	mov.f32 	%f110, 0f00000000;
	mov.u32 	%r56, %r3;
	mov.u32 	%r57, %r4;
$L__BB1_4:
	setp.ge.s32 	%p3, %r56, %r35;
	setp.ge.s32 	%p4, %r57, %r37;
	mov.f32 	%f108, 0f00000000;
	and.pred  	%p5, %p3, %p4;
	@%p5 bra 	$L__BB1_6;
	mul.wide.s32 	%rd6, %r58, 4;
	add.s64 	%rd7, %rd1, %rd6;
	ld.global.f32 	%f108, [%rd7];
$L__BB1_6:
	st.shared.f32 	[%r10], %f108;
	setp.ge.s32 	%p6, %r57, %r35;
	setp.ge.s32 	%p7, %r56, %r36;
	mov.f32 	%f109, 0f00000000;
	and.pred  	%p8, %p6, %p7;
	@%p8 bra 	$L__BB1_8;
	mul.wide.s32 	%rd8, %r59, 4;
	add.s64 	%rd9, %rd2, %rd8;
	ld.global.f32 	%f109, [%rd9];
$L__BB1_8:
	st.shared.f32 	[%r11], %f109;
	bar.sync 	0;
	ld.shared.f32 	%f12, [%r9];
	mov.u32 	%r45, _ZZ21MatMulKernel2DAnySizeILi32EEvPfS0_S0_iiiE2Bs;
	add.s32 	%r46, %r45, %r40;
	ld.shared.f32 	%f13, [%r46];
	fma.rn.f32 	%f14, %f12, %f13, %f110;
	ld.shared.f32 	%f15, [%r9+4];
	ld.shared.f32 	%f16, [%r46+128];
	fma.rn.f32 	%f17, %f15, %f16, %f14;
	ld.shared.f32 	%f18, [%r9+8];
	ld.shared.f32 	%f19, [%r46+256];
	fma.rn.f32 	%f20, %f18, %f19, %f17;
	ld.shared.f32 	%f21, [%r9+12];
	ld.shared.f32 	%f22, [%r46+384];
	fma.rn.f32 	%f23, %f21, %f22, %f20;
	ld.shared.f32 	%f24, [%r9+16];
	ld.shared.f32 	%f25, [%r46+512];
	fma.rn.f32 	%f26, %f24, %f25, %f23;
	ld.shared.f32 	%f27, [%r9+20];
	ld.shared.f32 	%f28, [%r46+640];
	fma.rn.f32 	%f29, %f27, %f28, %f26;
	ld.shared.f32 	%f30, [%r9+24];
	ld.shared.f32 	%f31, [%r46+768];
	fma.rn.f32 	%f32, %f30, %f31, %f29;
	ld.shared.f32 	%f33, [%r9+28];
	ld.shared.f32 	%f34, [%r46+896];
	fma.rn.f32 	%f35, %f33, %f34, %f32;
	ld.shared.f32 	%f36, [%r9+32];
	ld.shared.f32 	%f37, [%r46+1024];
	fma.rn.f32 	%f38, %f36, %f37, %f35;
	ld.shared.f32 	%f39, [%r9+36];
	ld.shared.f32 	%f40, [%r46+1152];
	fma.rn.f32 	%f41, %f39, %f40, %f38;
	ld.shared.f32 	%f42, [%r9+40];
	ld.shared.f32 	%f43, [%r46+1280];
	fma.rn.f32 	%f44, %f42, %f43, %f41;
	ld.shared.f32 	%f45, [%r9+44];
	ld.shared.f32 	%f46, [%r46+1408];
	fma.rn.f32 	%f47, %f45, %f46, %f44;
	ld.shared.f32 	%f48, [%r9+48];
	ld.shared.f32 	%f49, [%r46+1536];
	fma.rn.f32 	%f50, %f48, %f49, %f47;
	ld.shared.f32 	%f51, [%r9+52];
	ld.shared.f32 	%f52, [%r46+1664];
	fma.rn.f32 	%f53, %f51, %f52, %f50;
	ld.shared.f32 	%f54, [%r9+56];
	ld.shared.f32 	%f55, [%r46+1792];
	fma.rn.f32 	%f56, %f54, %f55, %f53;
	ld.shared.f32 	%f57, [%r9+60];
	ld.shared.f32 	%f58, [%r46+1920];
	fma.rn.f32 	%f59, %f57, %f58, %f56;
	ld.shared.f32 	%f60, [%r9+64];
	ld.shared.f32 	%f61, [%r46+2048];
	fma.rn.f32 	%f62, %f60, %f61, %f59;
	ld.shared.f32 	%f63, [%r9+68];
	ld.shared.f32 	%f64, [%r46+2176];
	fma.rn.f32 	%f65, %f63, %f64, %f62;
	ld.shared.f32 	%f66, [%r9+72];
	ld.shared.f32 	%f67, [%r46+2304];
	fma.rn.f32 	%f68, %f66, %f67, %f65;
	ld.shared.f32 	%f69, [%r9+76];
	ld.shared.f32 	%f70, [%r46+2432];
	fma.rn.f32 	%f71, %f69, %f70, %f68;
	ld.shared.f32 	%f72, [%r9+80];
	ld.shared.f32 	%f73, [%r46+2560];
	fma.rn.f32 	%f74, %f72, %f73, %f71;
	ld.shared.f32 	%f75, [%r9+84];
	ld.shared.f32 	%f76, [%r46+2688];
	fma.rn.f32 	%f77, %f75, %f76, %f74;
	ld.shared.f32 	%f78, [%r9+88];
	ld.shared.f32 	%f79, [%r46+2816];
	fma.rn.f32 	%f80, %f78, %f79, %f77;
	ld.shared.f32 	%f81, [%r9+92];
	ld.shared.f32 	%f82, [%r46+2944];
	fma.rn.f32 	%f83, %f81, %f82, %f80;
	ld.shared.f32 	%f84, [%r9+96];
	ld.shared.f32 	%f85, [%r46+3072];
	fma.rn.f32 	%f86, %f84, %f85, %f83;
	ld.shared.f32 	%f87, [%r9+100];
	ld.shared.f32 	%f88, [%r46+3200];
	fma.rn.f32 	%f89, %f87, %f88, %f86;
	ld.shared.f32 	%f90, [%r9+104];
	ld.shared.f32 	%f91, [%r46+3328];
	fma.rn.f32 	%f92, %f90, %f91, %f89;
	ld.shared.f32 	%f93, [%r9+108];
	ld.shared.f32 	%f94, [%r46+3456];
	fma.rn.f32 	%f95, %f93, %f94, %f92;
	ld.shared.f32 	%f96, [%r9+112];
	ld.shared.f32 	%f97, [%r46+3584];
	fma.rn.f32 	%f98, %f96, %f97, %f95;
	ld.shared.f32 	%f99, [%r9+116];
	ld.shared.f32 	%f100, [%r46+3712];
	fma.rn.f32 	%f101, %f99, %f100, %f98;
	ld.shared.f32 	%f102, [%r9+120];
	ld.shared.f32 	%f103, [%r46+3840];
	fma.rn.f32 	%f104, %f102, %f103, %f101;
	ld.shared.f32 	%f105, [%r9+124];
	ld.shared.f32 	%f106, [%r46+3968];
	fma.rn.f32 	%f110, %f105, %f106, %f104;
	bar.sync 	0;
	add.s32 	%r60, %r60, 32;
	add.s32 	%r59, %r59, %r8;
	add.s32 	%r58, %r58, 32;
	add.s32 	%r57, %r57, 32;
	add.s32 	%r56, %r56, 32;
	setp.lt.s32 	%p9, %r60, %r20;
	@%p9 bra 	$L__BB1_4;
$L__BB1_9:
	add.s32 	%r31, %r17, %r3;
	setp.ge.s32 	%p10, %r31, %r36;
	shl.b32 	%r48, %r54, 5;
	add.s32 	%r49, %r48, %r4;
	setp.ge.s32 	%p11, %r49, %r37;
	or.pred  	%p12, %p10, %p11;
	@%p12 bra 	$L__BB1_11;
	ld.param.u64 	%rd13, [_Z21MatMulKernel2DAnySizeILi32EEvPfS0_S0_iii_param_0];
	add.s32 	%r51, %r31, %r12;
	mad.lo.s32 	%r52, %r54, %r8, %r51;
	cvta.to.global.u64 	%rd10, %rd13;
	mul.wide.s32 	%rd11, %r52, 4;
	add.s64 	%rd12, %rd10, %rd11;
	st.global.f32 	[%rd12], %f110;
$L__BB1_11:
	add.s32 	%r55, %r55, 32;
	add.s32 	%r54, %r54, 32;
	mul.lo.s32 	%r60, %r54, %r5;
	setp.lt.s32 	%p13, %r60, %r1;
	@%p13 bra 	$L__BB1_2;
$L__BB1_12:
	ret;

}


// ===== COMPILED SASS (sm_100) =====

	.target	sm_100

	.elftype	@"ET_EXEC"


//--------------------- .note.nv.tkinfo           --------------------------
	.section	.note.nv.tkinfo,"",@"SHT_NOTE"
	.sectionflags	@"SHF_NOTE_NV_TKINFO"
	.tkinfo
        /*0018*/ 	.word	0x00000002
        /*0030*/ 	.string	""
        /*0030*/ 	.string	"ptxas"
        /*0030*/ 	.string	"Cuda compilation tools, release 13.0, V13.0.88"
        /*0030*/ 	.string	"Build cuda_13.0.r13.0/compiler.36424714_0"
        /*0030*/ 	.string	"-arch sm_100 -m 64 "



//--------------------- .note.nv.cuinfo           --------------------------
	.section	.note.nv.cuinfo,"",@"SHT_NOTE"
	.sectionflags	@"SHF_NOTE_NV_CUINFO"
        /*0018*/ 	.short	0x0002
        /*001a*/ 	.short	0x0064
        /*001c*/ 	.short	0x0082
	.zero		2


//--------------------- .nv.info                  --------------------------
	.section	.nv.info,"",@"SHT_CUDA_INFO"
	.align	4


	//----- nvinfo : EIATTR_REGCOUNT
	.align		4
        /*0000*/ 	.byte	0x04, 0x2f
        /*0002*/ 	.short	(.L_1 - .L_0)
	.align		4
.L_0:
        /*0004*/ 	.word	index@(_Z14MatMulKernel1DPfS_S_iii)
        /*0008*/ 	.word	0x00000020


	//----- nvinfo : EIATTR_FRAME_SIZE
	.align		4
.L_1:
        /*000c*/ 	.byte	0x04, 0x11
        /*000e*/ 	.short	(.L_3 - .L_2)
	.align		4
.L_2:
        /*0010*/ 	.word	index@(_Z14MatMulKernel1DPfS_S_iii)
        /*0014*/ 	.word	0x00000000


	//----- nvinfo : EIATTR_REGCOUNT
	.align		4
.L_3:
        /*0018*/ 	.byte	0x04, 0x2f
        /*001a*/ 	.short	(.L_5 - .L_4)
	.align		4
.L_4:
        /*001c*/ 	.word	index@(_Z21MatMulKernel2DAnySizeILi32EEvPfS0_S0_iii)
        /*0020*/ 	.word	0x00000020


	//----- nvinfo : EIATTR_FRAME_SIZE
	.align		4
.L_5:
        /*0024*/ 	.byte	0x04, 0x11
        /*0026*/ 	.short	(.L_7 - .L_6)
	.align		4
.L_6:
        /*0028*/ 	.word	index@(_Z21MatMulKernel2DAnySizeILi32EEvPfS0_S0_iii)
        /*002c*/ 	.word	0x00000000


	//----- nvinfo : EIATTR_MIN_STACK_SIZE
	.align		4
.L_7:
        /*0030*/ 	.byte	0x04, 0x12
        /*0032*/ 	.short	(.L_9 - .L_8)
	.align		4
.L_8:
        /*0034*/ 	.word	index@(_Z21MatMulKernel2DAnySizeILi32EEvPfS0_S0_iii)
        /*0038*/ 	.word	0x00000000


	//----- nvinfo : EIATTR_MIN_STACK_SIZE
	.align		4
.L_9:
        /*003c*/ 	.byte	0x04, 0x12
        /*003e*/ 	.short	(.L_11 - .L_10)
	.align		4
.L_10:
        /*0040*/ 	.word	index@(_Z14MatMulKernel1DPfS_S_iii)
        /*0044*/ 	.word	0x00000000
.L_11:


//--------------------- .nv.compat                --------------------------
	.section	.nv.compat,"",@"SHT_CUDA_COMPAT_INFO"
	.align	4
        /*0000*/ 	.byte	0x02, 0x09, 0x00, 0x00, 0x02, 0x02, 0x01, 0x00, 0x02, 0x05, 0x05, 0x00, 0x03, 0x07, 0x01, 0x01
        /*0010*/ 	.byte	0x02, 0x03, 0x00, 0x00, 0x02, 0x06, 0x01, 0x00, 0x04, 0x0b, 0x08, 0x00, 0x09, 0x00, 0x00, 0x00
        /*0020*/ 	.byte	0x00, 0x00, 0x00, 0x00


//--------------------- .nv.info._Z21MatMulKernel2DAnySizeILi32EEvPfS0_S0_iii --------------------------
	.section	.nv.info._Z21MatMulKernel2DAnySizeILi32EEvPfS0_S0_iii,"",@"SHT_CUDA_INFO"
	.sectionflags	@""
	.align	4


	//----- nvinfo : EIATTR_CUDA_API_VERSION
	.align		4
        /*0000*/ 	.byte	0x04, 0x37
        /*0002*/ 	.short	(.L_13 - .L_12)
.L_12:
        /*0004*/ 	.word	0x00000082


	//----- nvinfo : EIATTR_KPARAM_INFO
	.align		4
.L_13:
        /*0008*/ 	.byte	0x04, 0x17
        /*000a*/ 	.short	(.L_15 - .L_14)
.L_14:
        /*000c*/ 	.word	0x00000000
        /*0010*/ 	.short	0x0005
        /*0012*/ 	.short	0x0020
        /*0014*/ 	.byte	0x00, 0xf0, 0x11, 0x00


	//----- nvinfo : EIATTR_KPARAM_INFO
	.align		4
.L_15:
        /*0018*/ 	.byte	0x04, 0x17
        /*001a*/ 	.short	(.L_17 - .L_16)
.L_16:
        /*001c*/ 	.word	0x00000000
        /*0020*/ 	.short	0x0004
        /*0022*/ 	.short	0x001c
        /*0024*/ 	.byte	0x00, 0xf0, 0x11, 0x00


	//----- nvinfo : EIATTR_KPARAM_INFO
	.align		4
.L_17:
        /*0028*/ 	.byte	0x04, 0x17
        /*002a*/ 	.short	(.L_19 - .L_18)
.L_18:
        /*002c*/ 	.word	0x00000000
        /*0030*/ 	.short	0x0003
        /*0032*/ 	.short	0x0018
        /*0034*/ 	.byte	0x00, 0xf0, 0x11, 0x00


	//----- nvinfo : EIATTR_KPARAM_INFO
	.align		4
.L_19:
        /*0038*/ 	.byte	0x04, 0x17
        /*003a*/ 	.short	(.L_21 - .L_20)
.L_20:
        /*003c*/ 	.word	0x00000000
        /*0040*/ 	.short	0x0002
        /*0042*/ 	.short	0x0010
        /*0044*/ 	.byte	0x00, 0xf5, 0x21, 0x00


	//----- nvinfo : EIATTR_KPARAM_INFO
	.align		4
.L_21:
        /*0048*/ 	.byte	0x04, 0x17
        /*004a*/ 	.short	(.L_23 - .L_22)
.L_22:
        /*004c*/ 	.word	0x00000000
        /*0050*/ 	.short	0x0001
        /*0052*/ 	.short	0x0008
        /*0054*/ 	.byte	0x00, 0xf5, 0x21, 0x00


	//----- nvinfo : EIATTR_KPARAM_INFO
	.align		4
.L_23:
        /*0058*/ 	.byte	0x04, 0x17
        /*005a*/ 	.short	(.L_25 - .L_24)
.L_24:
        /*005c*/ 	.word	0x00000000
        /*0060*/ 	.short	0x0000
        /*0062*/ 	.short	0x0000
        /*0064*/ 	.byte	0x00, 0xf5, 0x21, 0x00


	//----- nvinfo : EIATTR_SPARSE_MMA_MASK
	.align		4
.L_25:
        /*0068*/ 	.byte	0x03, 0x50
        /*006a*/ 	.short	0x0000


	//----- nvinfo : EIATTR_MAXREG_COUNT
	.align		4
        /*006c*/ 	.byte	0x03, 0x1b
        /*006e*/ 	.short	0x00ff


	//----- nvinfo : EIATTR_NUM_BARRIERS
	.align		4
        /*0070*/ 	.byte	0x02, 0x4c
        /*0072*/ 	.byte	0x01
	.zero		1


	//----- nvinfo : EIATTR_MERCURY_ISA_VERSION
	.align		4
        /*0074*/ 	.byte	0x03, 0x5f
        /*0076*/ 	.short	0x0101


	//----- nvinfo : EIATTR_VRC_CTA_INIT_COUNT
	.align		4
        /*0078*/ 	.byte	0x02, 0x4a
	.zero		1
	.zero		1


	//----- nvinfo : EIATTR_EXIT_INSTR_OFFSETS
	.align		4
        /*007c*/ 	.byte	0x04, 0x1c
        /*007e*/ 	.short	(.L_27 - .L_26)


	//   ....[0]....
.L_26:
        /*0080*/ 	.word	0x00000080


	//   ....[1]....
        /*0084*/ 	.word	0x000009d0


	//----- nvinfo : EIATTR_CBANK_PARAM_SIZE
	.align		4
.L_27:
        /*0088*/ 	.byte	0x03, 0x19
        /*008a*/ 	.short	0x0024


	//----- nvinfo : EIATTR_PARAM_CBANK
	.align		4
        /*008c*/ 	.byte	0x04, 0x0a
        /*008e*/ 	.short	(.L_29 - .L_28)
	.align		4
.L_28:
        /*0090*/ 	.word	index@(.nv.constant0._Z21MatMulKernel2DAnySizeILi32EEvPfS0_S0_iii)
        /*0094*/ 	.short	0x0380
        /*0096*/ 	.short	0x0024


	//----- nvinfo : EIATTR_SW_WAR
	.align		4
.L_29:
        /*0098*/ 	.byte	0x04, 0x36
        /*009a*/ 	.short	(.L_31 - .L_30)
.L_30:
        /*009c*/ 	.word	0x00000008
.L_31:


//--------------------- .nv.info._Z14MatMulKernel1DPfS_S_iii --------------------------
	.section	.nv.info._Z14MatMulKernel1DPfS_S_iii,"",@"SHT_CUDA_INFO"
	.sectionflags	@""
	.align	4


	//----- nvinfo : EIATTR_CUDA_API_VERSION
	.align		4
        /*0000*/ 	.byte	0x04, 0x37
        /*0002*/ 	.short	(.L_33 - .L_32)
.L_32:
        /*0004*/ 	.word	0x00000082


	//----- nvinfo : EIATTR_KPARAM_INFO
	.align		4
.L_33:
        /*0008*/ 	.byte	0x04, 0x17
        /*000a*/ 	.short	(.L_35 - .L_34)
.L_34:
        /*000c*/ 	.word	0x00000000
        /*0010*/ 	.short	0x0005
        /*0012*/ 	.short	0x0020
        /*0014*/ 	.byte	0x00, 0xf0, 0x11, 0x00


	//----- nvinfo : EIATTR_KPARAM_INFO
	.align		4
.L_35:
        /*0018*/ 	.byte	0x04, 0x17
        /*001a*/ 	.short	(.L_37 - .L_36)
.L_36:
        /*001c*/ 	.word	0x00000000
        /*0020*/ 	.short	0x0004
        /*0022*/ 	.short	0x001c
        /*0024*/ 	.byte	0x00, 0xf0, 0x11, 0x00


	//----- nvinfo : EIATTR_KPARAM_INFO
	.align		4
.L_37:
        /*0028*/ 	.byte	0x04, 0x17
        /*002a*/ 	.short	(.L_39 - .L_38)
.L_38:
        /*002c*/ 	.word	0x00000000
        /*0030*/ 	.short	0x0003
        /*0032*/ 	.short	0x0018
        /*0034*/ 	.byte	0x00, 0xf0, 0x11, 0x00


	//----- nvinfo : EIATTR_KPARAM_INFO
	.align		4
.L_39:
        /*0038*/ 	.byte	0x04, 0x17
        /*003a*/ 	.short	(.L_41 - .L_40)
.L_40:
        /*003c*/ 	.word	0x00000000
        /*0040*/ 	.short	0x0002
        /*0042*/ 	.short	0x0010
        /*0044*/ 	.byte	0x00, 0xf5, 0x21, 0x00


	//----- nvinfo : EIATTR_KPARAM_INFO
	.align		4
.L_41:
        /*0048*/ 	.byte	0x04, 0x17
        /*004a*/ 	.short	(.L_43 - .L_42)
.L_42:
        /*004c*/ 	.word	0x00000000
        /*0050*/ 	.short	0x0001
        /*0052*/ 	.short	0x0008
        /*0054*/ 	.byte	0x00, 0xf5, 0x21, 0x00


	//----- nvinfo : EIATTR_KPARAM_INFO
	.align		4
.L_43:
        /*0058*/ 	.byte	0x04, 0x17
        /*005a*/ 	.short	(.L_45 - .L_44)
.L_44:
        /*005c*/ 	.word	0x00000000
        /*0060*/ 	.short	0x0000
        /*0062*/ 	.short	0x0000
        /*0064*/ 	.byte	0x00, 0xf5, 0x21, 0x00


	//----- nvinfo : EIATTR_SPARSE_MMA_MASK
	.align		4
.L_45:
        /*0068*/ 	.byte	0x03, 0x50
        /*006a*/ 	.short	0x0000


	//----- nvinfo : EIATTR_MAXREG_COUNT
	.align		4
        /*006c*/ 	.byte	0x03, 0x1b
        /*006e*/ 	.short	0x00ff


	//----- nvinfo : EIATTR_NUM_BARRIERS
	.align		4
        /*0070*/ 	.byte	0x02, 0x4c
        /*0072*/ 	.byte	0x01
	.zero		1


	//----- nvinfo : EIATTR_MERCURY_ISA_VERSION
	.align		4
        /*0074*/ 	.byte	0x03, 0x5f
        /*0076*/ 	.short	0x0101


	//----- nvinfo : EIATTR_VRC_CTA_INIT_COUNT
	.align		4
        /*0078*/ 	.byte	0x02, 0x4a
	.zero		1
	.zero		1


	//----- nvinfo : EIATTR_EXIT_INSTR_OFFSETS
	.align		4
        /*007c*/ 	.byte	0x04, 0x1c
        /*007e*/ 	.short	(.L_47 - .L_46)


	//   ....[0]....
.L_46:
        /*0080*/ 	.word	0x00000d30


	//----- nvinfo : EIATTR_CRS_STACK_SIZE
	.align		4
.L_47:
        /*0084*/ 	.byte	0x04, 0x1e
        /*0086*/ 	.short	(.L_49 - .L_48)
.L_48:
        /*0088*/ 	.word	0x00000000


	//----- nvinfo : EIATTR_CBANK_PARAM_SIZE
	.align		4
.L_49:
        /*008c*/ 	.byte	0x03, 0x19
        /*008e*/ 	.short	0x0024


	//----- nvinfo : EIATTR_PARAM_CBANK
	.align		4
        /*0090*/ 	.byte	0x04, 0x0a
        /*0092*/ 	.short	(.L_51 - .L_50)
	.align		4
.L_50:
        /*0094*/ 	.word	index@(.nv.constant0._Z14MatMulKernel1DPfS_S_iii)
        /*0098*/ 	.short	0x0380
        /*009a*/ 	.short	0x0024


	//----- nvinfo : EIATTR_SW_WAR
	.align		4
.L_51:
        /*009c*/ 	.byte	0x04, 0x36
        /*009e*/ 	.short	(.L_53 - .L_52)
.L_52:
        /*00a0*/ 	.word	0x00000008
.L_53:


//--------------------- .nv.callgraph             --------------------------
	.section	.nv.callgraph,"",@"SHT_CUDA_CALLGRAPH"
	.align	4
	.sectionentsize	8
	.align		4
        /*0000*/ 	.word	0x00000000
	.align		4
        /*0004*/ 	.word	0xffffffff
	.align		4
        /*0008*/ 	.word	0x00000000
	.align		4
        /*000c*/ 	.word	0xfffffffe
	.align		4
        /*0010*/ 	.word	0x00000000
	.align		4
        /*0014*/ 	.word	0xfffffffd
	.align		4
        /*0018*/ 	.word	0x00000000
	.align		4
        /*001c*/ 	.word	0xfffffffc


//--------------------- .text._Z21MatMulKernel2DAnySizeILi32EEvPfS0_S0_iii --------------------------
	.section	.text._Z21MatMulKernel2DAnySizeILi32EEvPfS0_S0_iii,"ax",@progbits
	.align	128
        .global         _Z21MatMulKernel2DAnySizeILi32EEvPfS0_S0_iii
        .type           _Z21MatMulKernel2DAnySizeILi32EEvPfS0_S0_iii,@function
        .size           _Z21MatMulKernel2DAnySizeILi32EEvPfS0_S0_iii,(.L_x_14 - _Z21MatMulKernel2DAnySizeILi32EEvPfS0_S0_iii)
        .other          _Z21MatMulKernel2DAnySizeILi32EEvPfS0_S0_iii,@"STO_CUDA_ENTRY STV_DEFAULT"
_Z21MatMulKernel2DAnySizeILi32EEvPfS0_S0_iii:
.text._Z21MatMulKernel2DAnySizeILi32EEvPfS0_S0_iii:
[----:B------:R-:W-:Y:S01]  /*0000*/  LDC R1, c[0x0][0x37c] ;  /* 0x0000df00ff017b82 */ /* 0x000fe20000000800 */
[----:B------:R-:W0:Y:S01]  /*0010*/  S2R R23, SR_CTAID.Y ;  /* 0x0000000000177919 */ /* 0x000e220000002600 */
[----:B------:R-:W1:Y:S01]  /*0020*/  LDCU UR14, c[0x0][0x398] ;  /* 0x00007300ff0e77ac */ /* 0x000e620008000800 */
[----:B------:R-:W2:Y:S01]  /*0030*/  LDCU UR4, c[0x0][0x3a0] ;  /* 0x00007400ff0477ac */ /* 0x000ea20008000800 */
[----:B-1----:R-:W-:Y:S02]  /*0040*/  USHF.L.U32 UR10, UR14, 0x5, URZ ;  /* 0x000000050e0a7899 */ /* 0x002fe400080006ff */
[----:B--2---:R-:W-:-:S04]  /*0050*/  UIMAD UR4, UR4, UR14, URZ ;  /* 0x0000000e040472a4 */ /* 0x004fc8000f8e02ff */
[----:B0-----:R-:W-:-:S05]  /*0060*/  IMAD R21, R23, UR10, RZ ;  /* 0x0000000a17157c24 */ /* 0x001fca000f8e02ff */
[----:B------:R-:W-:-:S13]  /*0070*/  ISETP.GE.AND P0, PT, R21, UR4, PT ;  /* 0x0000000415007c0c */ /* 0x000fda000bf06270 */
[----:B------:R-:W-:Y:S05]  /*0080*/  @P0 EXIT ;  /* 0x000000000000094d */ /* 0x000fea0003800000 */
[----:B------:R-:W0:Y:S01]  /*0090*/  S2R R0, SR_TID.Y ;  /* 0x0000000000007919 */ /* 0x000e220000002200 */
[----:B------:R-:W1:Y:S01]  /*00a0*/  S2UR UR8, SR_CgaCtaId ;  /* 0x00000000000879c3 */ /* 0x000e620000008800 */
[----:B------:R-:W-:Y:S01]  /*00b0*/  UMOV UR5, 0x400 ;  /* 0x0000040000057882 */ /* 0x000fe20000000000 */
[----:B------:R-:W2:Y:S01]  /*00c0*/  LDCU UR9, c[0x0][0x39c] ;  /* 0x00007380ff0977ac */ /* 0x000ea20008000800 */
[----:B------:R-:W3:Y:S01]  /*00d0*/  S2R R3, SR_TID.X ;  /* 0x0000000000037919 */ /* 0x000ee20000002100 */
[----:B------:R-:W-:-:S04]  /*00e0*/  UIADD3 UR7, UPT, UPT, UR5, 0x1000, URZ ;  /* 0x0000100005077890 */ /* 0x000fc8000fffe0ff */
[----:B------:R-:W4:Y:S01]  /*00f0*/  S2UR UR11, SR_CTAID.X ;  /* 0x00000000000b79c3 */ /* 0x000f220000002500 */
[----:B------:R-:W0:Y:S01]  /*0100*/  LDCU.64 UR12, c[0x0][0x358] ;  /* 0x00006b00ff0c77ac */ /* 0x000e220008000a00 */
[----:B-1----:R-:W-:Y:S02]  /*0110*/  ULEA UR6, UR8, UR5, 0x18 ;  /* 0x0000000508067291 */ /* 0x002fe4000f8ec0ff */
[----:B------:R-:W-:Y:S02]  /*0120*/  ULEA UR7, UR8, UR7, 0x18 ;  /* 0x0000000708077291 */ /* 0x000fe4000f8ec0ff */
[----:B--2---:R-:W-:Y:S02]  /*0130*/  USHF.L.U32 UR5, UR9, 0x5, URZ ;  /* 0x0000000509057899 */ /* 0x004fe400080006ff */
[C---:B0-----:R-:W-:Y:S02]  /*0140*/  LEA R22, R0.reuse, UR6, 0x7 ;  /* 0x0000000600167c11 */ /* 0x041fe4000f8e38ff */
[C---:B------:R-:W-:Y:S01]  /*0150*/  LEA R2, R0.reuse, UR7, 0x7 ;  /* 0x0000000700027c11 */ /* 0x040fe2000f8e38ff */
[----:B---3--:R-:W-:Y:S01]  /*0160*/  IMAD R17, R0, UR14, R3 ;  /* 0x0000000e00117c24 */ /* 0x008fe2000f8e0203 */
[----:B----4-:R-:W-:-:S02]  /*0170*/  MOV R18, UR11 ;  /* 0x0000000b00127c02 */ /* 0x010fc40008000f00 */
[C---:B------:R-:W-:Y:S02]  /*0180*/  LEA R20, R3.reuse, R22, 0x2 ;  /* 0x0000001603147211 */ /* 0x040fe400078e10ff */
[----:B------:R-:W-:-:S07]  /*0190*/  LEA R19, R3, R2, 0x2 ;  /* 0x0000000203137211 */ /* 0x000fce00078e10ff */
.L_x_2:
[----:B------:R-:W0:Y:S01]  /*01a0*/  LDCU UR8, c[0x0][0x398] ;  /* 0x00007300ff0877ac */ /* 0x000e220008000800 */
[----:B------:R-:W-:Y:S01]  /*01b0*/  LEA R2, R23, R0, 0x5 ;  /* 0x0000000017027211 */ /* 0x000fe200078e28ff */
[----:B------:R-:W-:Y:S01]  /*01c0*/  HFMA2 R25, -RZ, RZ, 0, 0 ;  /* 0x00000000ff197431 */ /* 0x000fe200000001ff */
[----:B------:R-:W1:Y:S01]  /*01d0*/  LDCU UR6, c[0x0][0x3a0] ;  /* 0x00007400ff0677ac */ /* 0x000e620008000800 */
[----:B------:R-:W2:Y:S01]  /*01e0*/  LDCU UR16, c[0x0][0x39c] ;  /* 0x00007380ff1077ac */ /* 0x000ea20008000800 */
[----:B0-----:R-:W-:Y:S01]  /*01f0*/  UISETP.GE.AND UP0, UPT, UR8, 0x1, UPT ;  /* 0x000000010800788c */ /* 0x001fe2000bf06270 */
[----:B-1----:R-:W-:-:S08]  /*0200*/  ISETP.GE.AND P0, PT, R2, UR6, PT ;  /* 0x0000000602007c0c */ /* 0x002fd0000bf06270 */
[----:B--2---:R-:W-:Y:S05]  /*0210*/  BRA.U !UP0, `(.L_x_0) ;  /* 0x0000000508bc7547 */ /* 0x004fea000b800000 */
[----:B------:R-:W0:Y:S01]  /*0220*/  S2UR UR7, SR_CgaCtaId ;  /* 0x00000000000779c3 */ /* 0x000e220000008800 */
[----:B------:R-:W1:Y:S01]  /*0230*/  LDCU UR9, c[0x0][0x39c] ;  /* 0x00007380ff0977ac */ /* 0x000e620008000800 */
[C---:B------:R-:W-:Y:S02]  /*0240*/  IADD3 R7, PT, PT, R21.reuse, R17, RZ ;  /* 0x0000001115077210 */ /* 0x040fe40007ffe0ff */
[----:B------:R-:W-:Y:S01]  /*0250*/  IADD3 R2, PT, PT, R21, UR8, RZ ;  /* 0x0000000815027c10 */ /* 0x000fe2000fffe0ff */
[----:B------:R-:W-:Y:S01]  /*0260*/  UMOV UR6, 0x400 ;  /* 0x0000040000067882 */ /* 0x000fe20000000000 */
[----:B------:R-:W-:Y:S01]  /*0270*/  MOV R25, RZ ;  /* 0x000000ff00197202 */ /* 0x000fe20000000f00 */
[----:B------:R-:W-:Y:S01]  /*0280*/  UIADD3 UR6, UPT, UPT, UR6, 0x1000, URZ ;  /* 0x0000100006067890 */ /* 0x000fe2000fffe0ff */
[----:B------:R-:W-:Y:S01]  /*0290*/  MOV R6, R3 ;  /* 0x0000000300067202 */ /* 0x000fe20000000f00 */
[----:B------:R-:W2:Y:S01]  /*02a0*/  LDCU UR15, c[0x0][0x39c] ;  /* 0x00007380ff0f77ac */ /* 0x000ea20008000800 */
[----:B------:R-:W-:Y:S01]  /*02b0*/  MOV R5, R0 ;  /* 0x0000000000057202 */ /* 0x000fe20000000f00 */
[----:B------:R-:W3:Y:S01]  /*02c0*/  LDCU UR11, c[0x0][0x3a0] ;  /* 0x00007400ff0b77ac */ /* 0x000ee20008000800 */
[----:B------:R-:W4:Y:S01]  /*02d0*/  LDCU UR14, c[0x0][0x398] ;  /* 0x00007300ff0e77ac */ /* 0x000f220008000800 */
[----:B-1----:R-:W-:Y:S01]  /*02e0*/  IMAD R9, R0, UR9, R3 ;  /* 0x0000000900097c24 */ /* 0x002fe2000f8e0203 */
[----:B0-----:R-:W-:-:S04]  /*02f0*/  ULEA UR6, UR7, UR6, 0x18 ;  /* 0x0000000607067291 */ /* 0x001fc8000f8ec0ff */
[----:B------:R-:W-:Y:S02]  /*0300*/  LEA R16, R18, R9, 0x5 ;  /* 0x0000000912107211 */ /* 0x000fe400078e28ff */
[----:B--234-:R-:W-:-:S07]  /*0310*/  LEA R4, R3, UR6, 0x2 ;  /* 0x0000000603047c11 */ /* 0x01cfce000f8e10ff */
.L_x_1:
[C---:B------:R-:W-:Y:S01]  /*0320*/  ISETP.GE.AND P2, PT, R5.reuse, UR11, PT ;  /* 0x0000000b05007c0c */ /* 0x040fe2000bf46270 */
[----:B------:R-:W-:Y:S01]  /*0330*/  HFMA2 R24, -RZ, RZ, 0, 0 ;  /* 0x00000000ff187431 */ /* 0x000fe200000001ff */
[C---:B------:R-:W-:Y:S02]  /*0340*/  ISETP.GE.AND P1, PT, R6.reuse, UR15, PT ;  /* 0x0000000f06007c0c */ /* 0x040fe4000bf26270 */
[----:B------:R-:W-:Y:S02]  /*0350*/  ISETP.GE.AND P2, PT, R6, UR14, P2 ;  /* 0x0000000e06007c0c */ /* 0x000fe40009746270 */
[----:B------:R-:W-:Y:S02]  /*0360*/  ISETP.GE.AND P1, PT, R5, UR14, P1 ;  /* 0x0000000e05007c0c */ /* 0x000fe40008f26270 */
[----:B------:R-:W-:-:S09]  /*0370*/  MOV R29, RZ ;  /* 0x000000ff001d7202 */ /* 0x000fd20000000f00 */
[----:B------:R-:W0:Y:S08]  /*0380*/  @!P2 LDC.64 R10, c[0x0][0x388] ;  /* 0x0000e200ff0aab82 */ /* 0x000e300000000a00 */
[----:B------:R-:W1:Y:S01]  /*0390*/  @!P1 LDC.64 R8, c[0x0][0x390] ;  /* 0x0000e400ff089b82 */ /* 0x000e620000000a00 */
[----:B0-----:R-:W-:-:S05]  /*03a0*/  @!P2 IMAD.WIDE R10, R7, 0x4, R10 ;  /* 0x00000004070aa825 */ /* 0x001fca00078e020a */
[----:B------:R-:W2:Y:S01]  /*03b0*/  @!P2 LDG.E R29, desc[UR12][R10.64] ;  /* 0x0000000c0a1da981 */ /* 0x000ea2000c1e1900 */
[----:B-1----:R-:W-:-:S05]  /*03c0*/  @!P1 IMAD.WIDE R8, R16, 0x4, R8 ;  /* 0x0000000410089825 */ /* 0x002fca00078e0208 */
[----:B------:R-:W3:Y:S04]  /*03d0*/  @!P1 LDG.E R24, desc[UR12][R8.64] ;  /* 0x0000000c08189981 */ /* 0x000ee8000c1e1900 */
[----:B--2---:R-:W-:Y:S04]  /*03e0*/  STS [R20], R29 ;  /* 0x0000001d14007388 */ /* 0x004fe80000000800 */
[----:B---3--:R-:W-:Y:S01]  /*03f0*/  STS [R19], R24 ;  /* 0x0000001813007388 */ /* 0x008fe20000000800 */
[----:B------:R-:W-:Y:S06]  /*0400*/  BAR.SYNC.DEFER_BLOCKING 0x0 ;  /* 0x0000000000007b1d */ /* 0x000fec0000010000 */
[----:B------:R-:W-:Y:S04]  /*0410*/  LDS R26, [R4] ;  /* 0x00000000041a7984 */ /* 0x000fe80000000800 */
[----:B------:R-:W0:Y:S04]  /*0420*/  LDS.128 R12, [R22] ;  /* 0x00000000160c7984 */ /* 0x000e280000000c00 */
[----:B------:R-:W1:Y:S04]  /*0430*/  LDS R28, [R4+0x80] ;  /* 0x00008000041c7984 */ /* 0x000e680000000800 */
[----:B------:R-:W2:Y:S04]  /*0440*/  LDS R27, [R4+0x100] ;  /* 0x00010000041b7984 */ /* 0x000ea80000000800 */
[----:B------:R-:W-:Y:S04]  /*0450*/  LDS.128 R8, [R22+0x10] ;  /* 0x0000100016087984 */ /* 0x000fe80000000c00 */
[----:B------:R-:W-:Y:S01]  /*0460*/  LDS R24, [R4+0x280] ;  /* 0x0002800004187984 */ /* 0x000fe20000000800 */
[----:B0-----:R-:W-:-:S03]  /*0470*/  FFMA R26, R12, R26, R25 ;  /* 0x0000001a0c1a7223 */ /* 0x001fc60000000019 */
[----:B------:R-:W0:Y:S01]  /*0480*/  LDS R12, [R4+0x180] ;  /* 0x00018000040c7984 */ /* 0x000e220000000800 */
[----:B-1----:R-:W-:-:S03]  /*0490*/  FFMA R26, R28, R13, R26 ;  /* 0x0000000d1c1a7223 */ /* 0x002fc6000000001a */
[----:B------:R-:W1:Y:S01]  /*04a0*/  LDS R13, [R4+0x200] ;  /* 0x00020000040d7984 */ /* 0x000e620000000800 */
[----:B--2---:R-:W-:-:S03]  /*04b0*/  FFMA R27, R27, R14, R26 ;  /* 0x0000000e1b1b7223 */ /* 0x004fc6000000001a */
[----:B------:R-:W2:Y:S01]  /*04c0*/  LDS R25, [R4+0x300] ;  /* 0x0003000004197984 */ /* 0x000ea20000000800 */
[----:B0-----:R-:W-:-:S03]  /*04d0*/  FFMA R15, R12, R15, R27 ;  /* 0x0000000f0c0f7223 */ /* 0x001fc6000000001b */
[----:B------:R-:W-:Y:S01]  /*04e0*/  LDS R27, [R4+0x400] ;  /* 0x00040000041b7984 */ /* 0x000fe20000000800 */
[----:B-1----:R-:W-:-:S03]  /*04f0*/  FFMA R13, R8, R13, R15 ;  /* 0x0000000d080d7223 */ /* 0x002fc6000000000f */
[----:B------:R-:W0:Y:S01]  /*0500*/  LDS R8, [R4+0x380] ;  /* 0x0003800004087984 */ /* 0x000e220000000800 */
[----:B------:R-:W-:-:S03]  /*0510*/  FFMA R26, R24, R9, R13 ;  /* 0x00000009181a7223 */ /* 0x000fc6000000000d */
[----:B------:R-:W1:Y:S04]  /*0520*/  LDS.128 R12, [R22+0x20] ;  /* 0x00002000160c7984 */ /* 0x000e680000000c00 */
[----:B------:R-:W3:Y:S01]  /*0530*/  LDS R24, [R4+0x480] ;  /* 0x0004800004187984 */ /* 0x000ee20000000800 */
[----:B--2---:R-:W-:-:S03]  /*0540*/  FFMA R9, R25, R10, R26 ;  /* 0x0000000a19097223 */ /* 0x004fc6000000001a */
[----:B------:R-:W2:Y:S01]  /*0550*/  LDS R25, [R4+0x500] ;  /* 0x0005000004197984 */ /* 0x000ea20000000800 */
[----:B0-----:R-:W-:-:S04]  /*0560*/  FFMA R9, R8, R11, R9 ;  /* 0x0000000b08097223 */ /* 0x001fc80000000009 */
[----:B-1----:R-:W-:Y:S02]  /*0570*/  FFMA R9, R12, R27, R9 ;  /* 0x0000001b0c097223 */ /* 0x002fe40000000009 */
[----:B------:R-:W0:Y:S02]  /*0580*/  LDS R12, [R4+0x580] ;  /* 0x00058000040c7984 */ /* 0x000e240000000800 */
[----:B---3--:R-:W-:Y:S02]  /*0590*/  FFMA R26, R24, R13, R9 ;  /* 0x0000000d181a7223 */ /* 0x008fe40000000009 */
[----:B------:R-:W-:Y:S04]  /*05a0*/  LDS R27, [R4+0x600] ;  /* 0x00060000041b7984 */ /* 0x000fe80000000800 */
        /* <DEDUP_REMOVED lines=36> */
[----:B------:R-:W1:Y:S01]  /*07f0*/  LDS.128 R8, [R22+0x70] ;  /* 0x0000700016087984 */ /* 0x000e620000000c00 */
[----:B--2---:R-:W-:-:S03]  /*0800*/  FFMA R25, R25, R14, R24 ;  /* 0x0000000e19197223 */ /* 0x004fc60000000018 */
[----:B------:R-:W2:Y:S04]  /*0810*/  LDS R27, [R4+0xe80] ;  /* 0x000e8000041b7984 */ /* 0x000ea80000000800 */
[----:B------:R-:W3:Y:S04]  /*0820*/  LDS R24, [R4+0xf00] ;  /* 0x000f000004187984 */ /* 0x000ee80000000800 */
[----:B------:R-:W4:Y:S01]  /*0830*/  LDS R14, [R4+0xf80] ;  /* 0x000f8000040e7984 */ /* 0x000f220000000800 */
[----:B------:R-:W-:Y:S01]  /*0840*/  IADD3 R21, PT, PT, R21, 0x20, RZ ;  /* 0x0000002015157810 */ /* 0x000fe20007ffe0ff */
[----:B------:R-:W-:Y:S03]  /*0850*/  BAR.SYNC.DEFER_BLOCKING 0x0 ;  /* 0x0000000000007b1d */ /* 0x000fe60000010000 */
[----:B------:R-:W-:-:S02]  /*0860*/  ISETP.GE.AND P1, PT, R21, R2, PT ;  /* 0x000000021500720c */ /* 0x000fc40003f26270 */
[----:B------:R-:W-:Y:S01]  /*0870*/  IADD3 R16, PT, PT, R16, UR5, RZ ;  /* 0x0000000510107c10 */ /* 0x000fe2000fffe0ff */
[----:B0-----:R-:W-:-:S04]  /*0880*/  FFMA R15, R12, R15, R25 ;  /* 0x0000000f0c0f7223 */ /* 0x001fc80000000019 */
[----:B-1----:R-:W-:-:S04]  /*0890*/  FFMA R8, R8, R13, R15 ;  /* 0x0000000d08087223 */ /* 0x002fc8000000000f */
[----:B--2---:R-:W-:-:S04]  /*08a0*/  FFMA R9, R27, R9, R8 ;  /* 0x000000091b097223 */ /* 0x004fc80000000008 */
[----:B---3--:R-:W-:Y:S01]  /*08b0*/  FFMA R9, R24, R10, R9 ;  /* 0x0000000a18097223 */ /* 0x008fe20000000009 */
[----:B------:R-:W-:Y:S02]  /*08c0*/  IADD3 R5, PT, PT, R5, 0x20, RZ ;  /* 0x0000002005057810 */ /* 0x000fe40007ffe0ff */
[----:B------:R-:W-:Y:S01]  /*08d0*/  IADD3 R6, PT, PT, R6, 0x20, RZ ;  /* 0x0000002006067810 */ /* 0x000fe20007ffe0ff */
[----:B----4-:R-:W-:Y:S01]  /*08e0*/  FFMA R25, R14, R11, R9 ;  /* 0x0000000b0e197223 */ /* 0x010fe20000000009 */
[----:B------:R-:W-:Y:S01]  /*08f0*/  IADD3 R7, PT, PT, R7, 0x20, RZ ;  /* 0x0000002007077810 */ /* 0x000fe20007ffe0ff */
[----:B------:R-:W-:Y:S06]  /*0900*/  @!P1 BRA `(.L_x_1) ;  /* 0xfffffff800849947 */ /* 0x000fec000383ffff */
.L_x_0:
[C---:B------:R-:W-:Y:S02]  /*0910*/  LEA R7, R18.reuse, R3, 0x5 ;  /* 0x0000000312077211 */ /* 0x040fe400078e28ff */
[----:B------:R-:W-:Y:S02]  /*0920*/  IADD3 R18, PT, PT, R18, 0x20, RZ ;  /* 0x0000002012127810 */ /* 0x000fe40007ffe0ff */
[----:B------:R-:W-:-:S13]  /*0930*/  ISETP.GE.OR P0, PT, R7, UR16, P0 ;  /* 0x0000001007007c0c */ /* 0x000fda0008706670 */
[----:B------:R-:W0:Y:S01]  /*0940*/  @!P0 LDC.64 R4, c[0x0][0x380] ;  /* 0x0000e000ff048b82 */ /* 0x000e220000000a00 */
[----:B------:R-:W-:-:S04]  /*0950*/  @!P0 IMAD R2, R0, UR16, R7 ;  /* 0x0000001000028c24 */ /* 0x000fc8000f8e0207 */
[C---:B------:R-:W-:Y:S01]  /*0960*/  @!P0 IMAD R7, R23.reuse, UR5, R2 ;  /* 0x0000000517078c24 */ /* 0x040fe2000f8e0202 */
[----:B------:R-:W-:-:S05]  /*0970*/  IADD3 R23, PT, PT, R23, 0x20, RZ ;  /* 0x0000002017177810 */ /* 0x000fca0007ffe0ff */
[----:B------:R-:W-:Y:S02]  /*0980*/  IMAD R21, R23, UR10, RZ ;  /* 0x0000000a17157c24 */ /* 0x000fe4000f8e02ff */
[----:B0-----:R-:W-:-:S05]  /*0990*/  @!P0 IMAD.WIDE R4, R7, 0x4, R4 ;  /* 0x0000000407048825 */ /* 0x001fca00078e0204 */
[----:B------:R0:W-:Y:S01]  /*09a0*/  @!P0 STG.E desc[UR12][R4.64], R25 ;  /* 0x0000001904008986 */ /* 0x0001e2000c10190c */
[----:B------:R-:W-:-:S13]  /*09b0*/  ISETP.GE.AND P0, PT, R21, UR4, PT ;  /* 0x0000000415007c0c */ /* 0x000fda000bf06270 */
[----:B0-----:R-:W-:Y:S05]  /*09c0*/  @!P0 BRA `(.L_x_2) ;  /* 0xfffffff400f48947 */ /* 0x001fea000383ffff */
[----:B------:R-:W-:Y:S05]  /*09d0*/  EXIT ;  /* 0x000000000000794d */ /* 0x000fea0003800000 */
.L_x_3:
[----:B------:R-:W-:-:S00]  /*09e0*/  BRA `(.L_x_3) ;  /* 0xfffffffc00fc7947 */ /* 0x000fc0000383ffff */
[----:B------:R-:W-:-:S00]  /*09f0*/  NOP ;  /* 0x0000000000007918 */ /* 0x000fc00000000000 */
        /* <DEDUP_REMOVED lines=8> */
.L_x_14:


//--------------------- .text._Z14MatMulKernel1DPfS_S_iii --------------------------
	.section	.text._Z14MatMulKernel1DPfS_S_iii,"ax",@progbits
	.align	128
        .global         _Z14MatMulKernel1DPfS_S_iii
        .type           _Z14MatMulKernel1DPfS_S_iii,@function
        .size           _Z14MatMulKernel1DPfS_S_iii,(.L_x_15 - _Z14MatMulKernel1DPfS_S_iii)
        .other          _Z14MatMulKernel1DPfS_S_iii,@"STO_CUDA_ENTRY STV_DEFAULT"
_Z14MatMulKernel1DPfS_S_iii:
.text._Z14MatMulKernel1DPfS_S_iii:
[----:B------:R-:W-:Y:S01]  /*0000*/  LDC R1, c[0x0][0x37c] ;  /* 0x0000df00ff017b82 */ /* 0x000fe20000000800 */
[----:B------:R-:W0:Y:S07]  /*0010*/  S2R R0, SR_TID.X ;  /* 0x0000000000007919 */ /* 0x000e2e0000002100 */
[----:B------:R-:W0:Y:S01]  /*0020*/  S2UR UR6, SR_CTAID.X ;  /* 0x00000000000679c3 */ /* 0x000e220000002500 */
[----:B------:R-:W1:Y:S01]  /*0030*/  LDCU UR4, c[0x0][0x3a0] ;  /* 0x00007400ff0477ac */ /* 0x000e620008000800 */
[----:B------:R-:W-:Y:S01]  /*0040*/  BSSY.RECONVERGENT B0, `(.L_x_4) ;  /* 0x00000cd000007945 */ /* 0x000fe20003800200 */
[----:B------:R-:W1:Y:S05]  /*0050*/  LDCU UR5, c[0x0][0x39c] ;  /* 0x00007380ff0577ac */ /* 0x000e6a0008000800 */
[----:B------:R-:W0:Y:S01]  /*0060*/  LDC R3, c[0x0][0x360] ;  /* 0x0000d800ff037b82 */ /* 0x000e220000000800 */
[----:B-1----:R-:W-:Y:S01]  /*0070*/  UIMAD UR4, UR4, UR5, URZ ;  /* 0x00000005040472a4 */ /* 0x002fe2000f8e02ff */
[----:B0-----:R-:W-:-:S05]  /*0080*/  IMAD R0, R3, UR6, R0 ;  /* 0x0000000603007c24 */ /* 0x001fca000f8e0200 */
[----:B------:R-:W-:-:S13]  /*0090*/  ISETP.GE.AND P0, PT, R0, UR4, PT ;  /* 0x0000000400007c0c */ /* 0x000fda000bf06270 */
[----:B------:R-:W-:Y:S05]  /*00a0*/  @P0 BRA `(.L_x_5) ;  /* 0x0000000c00180947 */ /* 0x000fea0003800000 */
[----:B------:R-:W0:Y:S01]  /*00b0*/  LDC R4, c[0x0][0x398] ;  /* 0x0000e600ff047b82 */ /* 0x000e220000000800 */
[----:B------:R-:W1:Y:S07]  /*00c0*/  LDCU UR5, c[0x0][0x370] ;  /* 0x00006e00ff0577ac */ /* 0x000e6e0008000800 */
[----:B------:R-:W2:Y:S01]  /*00d0*/  LDC.64 R12, c[0x0][0x358] ;  /* 0x0000d600ff0c7b82 */ /* 0x000ea20000000a00 */
[----:B-1----:R-:W-:Y:S01]  /*00e0*/  IMAD R3, R3, UR5, RZ ;  /* 0x0000000503037c24 */ /* 0x002fe2000f8e02ff */
[----:B0-----:R-:W-:-:S13]  /*00f0*/  ISETP.GT.AND P0, PT, R4, RZ, PT ;  /* 0x000000ff0400720c */ /* 0x001fda0003f04270 */
[----:B--2---:R-:W-:Y:S05]  /*0100*/  @P0 BRA `(.L_x_6) ;  /* 0x0000000000240947 */ /* 0x004fea0003800000 */
[----:B------:R-:W0:Y:S02]  /*0110*/  LDC.64 R6, c[0x0][0x380] ;  /* 0x0000e000ff067b82 */ /* 0x000e240000000a00 */
.L_x_7:
[----:B01----:R-:W-:Y:S01]  /*0120*/  IMAD.WIDE R4, R0, 0x4, R6 ;  /* 0x0000000400047825 */ /* 0x003fe200078e0206 */
[----:B------:R-:W-:Y:S02]  /*0130*/  R2UR UR6, R12 ;  /* 0x000000000c0672ca */ /* 0x000fe400000e0000 */
[----:B------:R-:W-:Y:S01]  /*0140*/  R2UR UR7, R13 ;  /* 0x000000000d0772ca */ /* 0x000fe200000e0000 */
[----:B------:R-:W-:-:S05]  /*0150*/  IMAD.IADD R0, R3, 0x1, R0 ;  /* 0x0000000103007824 */ /* 0x000fca00078e0200 */
[----:B------:R-:W-:-:S07]  /*0160*/  ISETP.GE.AND P0, PT, R0, UR4, PT ;  /* 0x0000000400007c0c */ /* 0x000fce000bf06270 */
[----:B------:R1:W-:Y:S06]  /*0170*/  STG.E desc[UR6][R4.64], RZ ;  /* 0x000000ff04007986 */ /* 0x0003ec000c101906 */
[----:B------:R-:W-:Y:S05]  /*0180*/  @!P0 BRA `(.L_x_7) ;  /* 0xfffffffc00e48947 */ /* 0x000fea000383ffff */
[----:B------:R-:W-:Y:S05]  /*0190*/  BRA `(.L_x_5) ;  /* 0x0000000800dc7947 */ /* 0x000fea0003800000 */
.L_x_6:
[C---:B------:R-:W-:Y:S02]  /*01a0*/  LOP3.LUT R2, R4.reuse, 0x7ffffff8, RZ, 0xc0, !PT ;  /* 0x7ffffff804027812 */ /* 0x040fe400078ec0ff */
[----:B------:R-:W-:-:S03]  /*01b0*/  LOP3.LUT R4, R4, 0x7, RZ, 0xc0, !PT ;  /* 0x0000000704047812 */ /* 0x000fc600078ec0ff */
[----:B------:R-:W-:-:S07]  /*01c0*/  IMAD.MOV R5, RZ, RZ, -R2 ;  /* 0x000000ffff057224 */ /* 0x000fce00078e0a02 */
.L_x_12:
[----:B0-----:R-:W0:Y:S01]  /*01d0*/  LDC.64 R14, c[0x0][0x398] ;  /* 0x0000e600ff0e7b82 */ /* 0x001e220000000a00 */
[----:B------:R-:W-:Y:S01]  /*01e0*/  IABS R11, R0 ;  /* 0x00000000000b7213 */ /* 0x000fe20000000000 */
[----:B------:R-:W-:Y:S01]  /*01f0*/  IMAD.MOV.U32 R22, RZ, RZ, RZ ;  /* 0x000000ffff167224 */ /* 0x000fe200078e00ff */
[----:B------:R-:W-:Y:S02]  /*0200*/  MOV R24, RZ ;  /* 0x000000ff00187202 */ /* 0x000fe40000000f00 */
[----:B0-----:R-:W-:-:S04]  /*0210*/  IABS R10, R15 ;  /* 0x0000000f000a7213 */ /* 0x001fc80000000000 */
[----:B------:R-:W0:Y:S08]  /*0220*/  I2F.RP R8, R10 ;  /* 0x0000000a00087306 */ /* 0x000e300000209400 */
[----:B0-----:R-:W0:Y:S02]  /*0230*/  MUFU.RCP R8, R8 ;  /* 0x0000000800087308 */ /* 0x001e240000001000 */
[----:B0-----:R-:W-:-:S06]  /*0240*/  VIADD R6, R8, 0xffffffe ;  /* 0x0ffffffe08067836 */ /* 0x001fcc0000000000 */
[----:B------:R0:W1:Y:S02]  /*0250*/  F2I.FTZ.U32.TRUNC.NTZ R7, R6 ;  /* 0x0000000600077305 */ /* 0x000064000021f000 */
[----:B0-----:R-:W-:Y:S02]  /*0260*/  HFMA2 R6, -RZ, RZ, 0, 0 ;  /* 0x00000000ff067431 */ /* 0x001fe400000001ff */
[----:B-1----:R-:W-:-:S04]  /*0270*/  IMAD.MOV R9, RZ, RZ, -R7 ;  /* 0x000000ffff097224 */ /* 0x002fc800078e0a07 */
[----:B------:R-:W-:-:S04]  /*0280*/  IMAD R9, R9, R10, RZ ;  /* 0x0000000a09097224 */ /* 0x000fc800078e02ff */
[----:B------:R-:W-:-:S04]  /*0290*/  IMAD.HI.U32 R7, R7, R9, R6 ;  /* 0x0000000907077227 */ /* 0x000fc800078e0006 */
[----:B------:R-:W-:-:S04]  /*02a0*/  IMAD.MOV.U32 R9, RZ, RZ, R11 ;  /* 0x000000ffff097224 */ /* 0x000fc800078e000b */
[----:B------:R-:W-:-:S04]  /*02b0*/  IMAD.HI.U32 R6, R7, R9, RZ ;  /* 0x0000000907067227 */ /* 0x000fc800078e00ff */
[----:B------:R-:W-:-:S04]  /*02c0*/  IMAD.MOV R7, RZ, RZ, -R6 ;  /* 0x000000ffff077224 */ /* 0x000fc800078e0a06 */
[----:B------:R-:W-:-:S05]  /*02d0*/  IMAD R7, R10, R7, R9 ;  /* 0x000000070a077224 */ /* 0x000fca00078e0209 */
[----:B------:R-:W-:-:S13]  /*02e0*/  ISETP.GT.U32.AND P2, PT, R10, R7, PT ;  /* 0x000000070a00720c */ /* 0x000fda0003f44070 */
[----:B------:R-:W-:Y:S01]  /*02f0*/  @!P2 IMAD.IADD R7, R7, 0x1, -R10 ;  /* 0x000000010707a824 */ /* 0x000fe200078e0a0a */
[----:B------:R-:W-:Y:S02]  /*0300*/  @!P2 IADD3 R6, PT, PT, R6, 0x1, RZ ;  /* 0x000000010606a810 */ /* 0x000fe40007ffe0ff */
[----:B------:R-:W-:Y:S02]  /*0310*/  ISETP.NE.AND P2, PT, R15, RZ, PT ;  /* 0x000000ff0f00720c */ /* 0x000fe40003f45270 */
[----:B------:R-:W-:Y:S02]  /*0320*/  ISETP.GE.U32.AND P0, PT, R7, R10, PT ;  /* 0x0000000a0700720c */ /* 0x000fe40003f06070 */
[----:B------:R-:W-:-:S04]  /*0330*/  LOP3.LUT R7, R0, R15, RZ, 0x3c, !PT ;  /* 0x0000000f00077212 */ /* 0x000fc800078e3cff */
[----:B------:R-:W-:-:S07]  /*0340*/  ISETP.GE.AND P1, PT, R7, RZ, PT ;  /* 0x000000ff0700720c */ /* 0x000fce0003f26270 */
[----:B------:R-:W-:Y:S01]  /*0350*/  @P0 VIADD R6, R6, 0x1 ;  /* 0x0000000106060836 */ /* 0x000fe20000000000 */
[----:B------:R-:W-:-:S05]  /*0360*/  ISETP.GE.U32.AND P0, PT, R14, 0x8, PT ;  /* 0x000000080e00780c */ /* 0x000fca0003f06070 */
[----:B------:R-:W-:Y:S01]  /*0370*/  @!P1 IMAD.MOV R6, RZ, RZ, -R6 ;  /* 0x000000ffff069224 */ /* 0x000fe200078e0a06 */
[----:B------:R-:W-:-:S05]  /*0380*/  @!P2 LOP3.LUT R6, RZ, R15, RZ, 0x33, !PT ;  /* 0x0000000fff06a212 */ /* 0x000fca00078e33ff */
[----:B------:R-:W-:Y:S02]  /*0390*/  IMAD.MOV R10, RZ, RZ, -R6 ;  /* 0x000000ffff0a7224 */ /* 0x000fe400078e0a06 */
[----:B------:R-:W-:Y:S02]  /*03a0*/  IMAD R7, R6, R14, RZ ;  /* 0x0000000e06077224 */ /* 0x000fe400078e02ff */
[----:B------:R-:W-:Y:S01]  /*03b0*/  IMAD R10, R15, R10, R0 ;  /* 0x0000000a0f0a7224 */ /* 0x000fe200078e0200 */
[----:B------:R-:W-:Y:S06]  /*03c0*/  @!P0 BRA `(.L_x_8) ;  /* 0x0000000000ec8947 */ /* 0x000fec0003800000 */
[----:B------:R-:W-:Y:S01]  /*03d0*/  IMAD.MOV.U32 R24, RZ, RZ, RZ ;  /* 0x000000ffff187224 */ /* 0x000fe200078e00ff */
[----:B------:R-:W-:Y:S01]  /*03e0*/  MOV R8, R10 ;  /* 0x0000000a00087202 */ /* 0x000fe20000000f00 */
[----:B------:R-:W-:Y:S02]  /*03f0*/  IMAD.MOV.U32 R9, RZ, RZ, R7 ;  /* 0x000000ffff097224 */ /* 0x000fe400078e0007 */
[----:B------:R-:W-:-:S07]  /*0400*/  IMAD.MOV.U32 R11, RZ, RZ, R5 ;  /* 0x000000ffff0b7224 */ /* 0x000fce00078e0005 */
.L_x_9:
[----:B------:R-:W0:Y:S01]  /*0410*/  LDC.64 R16, c[0x0][0x388] ;  /* 0x0000e200ff107b82 */ /* 0x000e220000000a00 */
[C---:B------:R-:W-:Y:S02]  /*0420*/  R2UR UR6, R12.reuse ;  /* 0x000000000c0672ca */ /* 0x040fe400000e0000 */
[C---:B------:R-:W-:Y:S02]  /*0430*/  R2UR UR7, R13.reuse ;  /* 0x000000000d0772ca */ /* 0x040fe400000e0000 */
[----:B------:R-:W-:Y:S02]  /*0440*/  R2UR UR8, R12 ;  /* 0x000000000c0872ca */ /* 0x000fe400000e0000 */
[----:B------:R-:W-:Y:S01]  /*0450*/  R2UR UR9, R13 ;  /* 0x000000000d0972ca */ /* 0x000fe200000e0000 */
[----:B------:R-:W1:Y:S01]  /*0460*/  LDC.64 R18, c[0x0][0x390] ;  /* 0x0000e400ff127b82 */ /* 0x000e620000000a00 */
[----:B0-----:R-:W-:-:S07]  /*0470*/  IMAD.WIDE R16, R9, 0x4, R16 ;  /* 0x0000000409107825 */ /* 0x001fce00078e0210 */
[----:B------:R-:W2:Y:S01]  /*0480*/  LDG.E R27, desc[UR6][R16.64] ;  /* 0x00000006101b7981 */ /* 0x000ea2000c1e1900 */
[----:B-1----:R-:W-:Y:S01]  /*0490*/  IMAD.WIDE R22, R8, 0x4, R18 ;  /* 0x0000000408167825 */ /* 0x002fe200078e0212 */
[C---:B------:R-:W-:Y:S02]  /*04a0*/  R2UR UR10, R12.reuse ;  /* 0x000000000c0a72ca */ /* 0x040fe400000e0000 */
[----:B------:R-:W3:Y:S04]  /*04b0*/  LDG.E R25, desc[UR6][R16.64+0x4] ;  /* 0x0000040610197981 */ /* 0x000ee8000c1e1900 */
[----:B------:R0:W2:Y:S01]  /*04c0*/  LDG.E R28, desc[UR8][R22.64] ;  /* 0x00000008161c7981 */ /* 0x0000a2000c1e1900 */
[----:B------:R-:W-:Y:S01]  /*04d0*/  R2UR UR11, R13 ;  /* 0x000000000d0b72ca */ /* 0x000fe200000e0000 */
[----:B------:R-:W-:Y:S01]  /*04e0*/  IMAD.WIDE R20, R15, 0x4, R22 ;  /* 0x000000040f147825 */ /* 0x000fe200078e0216 */
[----:B------:R-:W-:-:S02]  /*04f0*/  R2UR UR12, R12 ;  /* 0x000000000c0c72ca */ /* 0x000fc400000e0000 */
[----:B------:R-:W-:Y:S02]  /*0500*/  R2UR UR13, R13 ;  /* 0x000000000d0d72ca */ /* 0x000fe400000e0000 */
[----:B------:R2:W3:Y:S01]  /*0510*/  LDG.E R26, desc[UR8][R20.64] ;  /* 0x00000008141a7981 */ /* 0x0004e2000c1e1900 */
[----:B------:R-:W-:-:S04]  /*0520*/  IMAD.WIDE R18, R15, 0x4, R20 ;  /* 0x000000040f127825 */ /* 0x000fc800078e0214 */
[----:B0-----:R-:W-:-:S06]  /*0530*/  IMAD.WIDE R22, R15, 0x4, R18 ;  /* 0x000000040f167825 */ /* 0x001fcc00078e0212 */
[----:B------:R0:W4:Y:S01]  /*0540*/  LDG.E R29, desc[UR12][R18.64] ;  /* 0x0000000c121d7981 */ /* 0x000122000c1e1900 */
[----:B--2---:R-:W-:-:S03]  /*0550*/  FFMA R20, R27, R28, R24 ;  /* 0x0000001c1b147223 */ /* 0x004fc60000000018 */
[----:B------:R-:W4:Y:S04]  /*0560*/  LDG.E R28, desc[UR10][R16.64+0x8] ;  /* 0x0000080a101c7981 */ /* 0x000f28000c1e1900 */
[----:B------:R-:W2:Y:S04]  /*0570*/  LDG.E R24, desc[UR6][R16.64+0xc] ;  /* 0x00000c0610187981 */ /* 0x000ea8000c1e1900 */
[----:B------:R1:W2:Y:S01]  /*0580*/  LDG.E R27, desc[UR8][R22.64] ;  /* 0x00000008161b7981 */ /* 0x0002a2000c1e1900 */
[----:B---3--:R-:W-:Y:S01]  /*0590*/  FFMA R25, R25, R26, R20 ;  /* 0x0000001a19197223 */ /* 0x008fe20000000014 */
[----:B------:R-:W-:Y:S01]  /*05a0*/  IMAD.WIDE R20, R15, 0x4, R22 ;  /* 0x000000040f147825 */ /* 0x000fe200078e0216 */
[----:B------:R-:W-:-:S02]  /*05b0*/  R2UR UR16, R12 ;  /* 0x000000000c1072ca */ /* 0x000fc400000e0000 */
[----:B------:R-:W-:Y:S02]  /*05c0*/  R2UR UR17, R13 ;  /* 0x000000000d1172ca */ /* 0x000fe400000e0000 */
[C---:B------:R-:W-:Y:S01]  /*05d0*/  R2UR UR14, R12.reuse ;  /* 0x000000000c0e72ca */ /* 0x040fe200000e0000 */
[----:B0-----:R-:W-:Y:S01]  /*05e0*/  IMAD.WIDE R18, R15, 0x4, R20 ;  /* 0x000000040f127825 */ /* 0x001fe200078e0214 */
[C---:B------:R-:W-:Y:S01]  /*05f0*/  R2UR UR15, R13.reuse ;  /* 0x000000000d0f72ca */ /* 0x040fe200000e0000 */
[----:B------:R-:W3:Y:S01]  /*0600*/  LDG.E R20, desc[UR8][R20.64] ;  /* 0x0000000814147981 */ /* 0x000ee2000c1e1900 */
[----:B------:R-:W-:Y:S02]  /*0610*/  R2UR UR18, R12 ;  /* 0x000000000c1272ca */ /* 0x000fe400000e0000 */
[----:B------:R-:W-:Y:S01]  /*0620*/  R2UR UR19, R13 ;  /* 0x000000000d1372ca */ /* 0x000fe200000e0000 */
[----:B-1----:R-:W-:Y:S02]  /*0630*/  IMAD.WIDE R22, R15, 0x4, R18 ;  /* 0x000000040f167825 */ /* 0x002fe400078e0212 */
[----:B------:R-:W5:Y:S04]  /*0640*/  LDG.E R18, desc[UR12][R18.64] ;  /* 0x0000000c12127981 */ /* 0x000f68000c1e1900 */
[----:B------:R-:W5:Y:S04]  /*0650*/  LDG.E R21, desc[UR8][R16.64+0x1c] ;  /* 0x00001c0810157981 */ /* 0x000f68000c1e1900 */
[----:B------:R-:W5:Y:S01]  /*0660*/  LDG.E R19, desc[UR14][R16.64+0x18] ;  /* 0x0000180e10137981 */ /* 0x000f62000c1e1900 */
[----:B----4-:R-:W-:-:S03]  /*0670*/  FFMA R25, R28, R29, R25 ;  /* 0x0000001d1c197223 */ /* 0x010fc60000000019 */
[----:B------:R-:W5:Y:S04]  /*0680*/  LDG.E R29, desc[UR10][R16.64+0x14] ;  /* 0x0000140a101d7981 */ /* 0x000f68000c1e1900 */
[----:B------:R-:W4:Y:S01]  /*0690*/  LDG.E R28, desc[UR16][R22.64] ;  /* 0x00000010161c7981 */ /* 0x000f22000c1e1900 */
[----:B--2---:R-:W-:-:S03]  /*06a0*/  FFMA R25, R24, R27, R25 ;  /* 0x0000001b18197223 */ /* 0x004fc60000000019 */
[----:B------:R-:W3:Y:S01]  /*06b0*/  LDG.E R24, desc[UR6][R16.64+0x10] ;  /* 0x0000100610187981 */ /* 0x000ee2000c1e1900 */
[----:B------:R-:W-:-:S06]  /*06c0*/  IMAD.WIDE R26, R15, 0x4, R22 ;  /* 0x000000040f1a7825 */ /* 0x000fcc00078e0216 */
[----:B------:R-:W2:Y:S01]  /*06d0*/  LDG.E R26, desc[UR18][R26.64] ;  /* 0x000000121a1a7981 */ /* 0x000ea2000c1e1900 */
[----:B------:R-:W-:-:S05]  /*06e0*/  VIADD R11, R11, 0x8 ;  /* 0x000000080b0b7836 */ /* 0x000fca0000000000 */
[----:B------:R-:W-:Y:S01]  /*06f0*/  ISETP.NE.AND P0, PT, R11, RZ, PT ;  /* 0x000000ff0b00720c */ /* 0x000fe20003f05270 */
[----:B------:R-:W-:Y:S01]  /*0700*/  VIADD R9, R9, 0x8 ;  /* 0x0000000809097836 */ /* 0x000fe20000000000 */
[----:B------:R-:W-:Y:S01]  /*0710*/  LEA R8, R15, R8, 0x3 ;  /* 0x000000080f087211 */ /* 0x000fe200078e18ff */
[----:B---3--:R-:W-:-:S04]  /*0720*/  FFMA R20, R24, R20, R25 ;  /* 0x0000001418147223 */ /* 0x008fc80000000019 */
[----:B-----5:R-:W-:-:S04]  /*0730*/  FFMA R20, R29, R18, R20 ;  /* 0x000000121d147223 */ /* 0x020fc80000000014 */
[----:B----4-:R-:W-:-:S04]  /*0740*/  FFMA R19, R19, R28, R20 ;  /* 0x0000001c13137223 */ /* 0x010fc80000000014 */
[----:B--2---:R-:W-:Y:S01]  /*0750*/  FFMA R24, R21, R26, R19 ;  /* 0x0000001a15187223 */ /* 0x004fe20000000013 */
[----:B------:R-:W-:Y:S06]  /*0760*/  @P0 BRA `(.L_x_9) ;  /* 0xfffffffc00280947 */ /* 0x000fec000383ffff */
[----:B------:R-:W-:-:S07]  /*0770*/  IMAD.MOV.U32 R22, RZ, RZ, R2 ;  /* 0x000000ffff167224 */ /* 0x000fce00078e0002 */
.L_x_8:
[----:B------:R-:W-:-:S13]  /*0780*/  ISETP.NE.AND P0, PT, R4, RZ, PT ;  /* 0x000000ff0400720c */ /* 0x000fda0003f05270 */
[----:B------:R-:W-:Y:S05]  /*0790*/  @!P0 BRA `(.L_x_10) ;  /* 0x0000000400388947 */ /* 0x000fea0003800000 */
[----:B------:R-:W-:Y:S01]  /*07a0*/  VIADD R8, R4, 0xffffffff ;  /* 0xffffffff04087836 */ /* 0x000fe20000000000 */
[----:B------:R-:W-:-:S04]  /*07b0*/  LOP3.LUT P1, R11, R14, 0x3, RZ, 0xc0, !PT ;  /* 0x000000030e0b7812 */ /* 0x000fc8000782c0ff */
[----:B------:R-:W-:-:S13]  /*07c0*/  ISETP.GE.U32.AND P0, PT, R8, 0x3, PT ;  /* 0x000000030800780c */ /* 0x000fda0003f06070 */
[----:B------:R-:W-:Y:S05]  /*07d0*/  @!P0 BRA `(.L_x_11) ;  /* 0x0000000000908947 */ /* 0x000fea0003800000 */
[----:B------:R-:W0:Y:S01]  /*07e0*/  LDC.64 R20, c[0x0][0x390] ;  /* 0x0000e400ff147b82 */ /* 0x000e220000000a00 */
[----:B------:R-:W-:Y:S01]  /*07f0*/  IMAD R17, R22, R15, R10 ;  /* 0x0000000f16117224 */ /* 0x000fe200078e020a */
[C---:B------:R-:W-:Y:S01]  /*0800*/  R2UR UR8, R12.reuse ;  /* 0x000000000c0872ca */ /* 0x040fe200000e0000 */
[----:B------:R-:W-:Y:S01]  /*0810*/  IMAD.IADD R9, R7, 0x1, R22 ;  /* 0x0000000107097824 */ /* 0x000fe200078e0216 */
[C---:B------:R-:W-:Y:S02]  /*0820*/  R2UR UR9, R13.reuse ;  /* 0x000000000d0972ca */ /* 0x040fe400000e0000 */
[C---:B------:R-:W-:Y:S02]  /*0830*/  R2UR UR6, R12.reuse ;  /* 0x000000000c0672ca */ /* 0x040fe400000e0000 */
[----:B------:R-:W1:Y:S01]  /*0840*/  LDC.64 R18, c[0x0][0x388] ;  /* 0x0000e200ff127b82 */ /* 0x000e620000000a00 */
[----:B------:R-:W-:Y:S02]  /*0850*/  R2UR UR7, R13 ;  /* 0x000000000d0772ca */ /* 0x000fe400000e0000 */
[----:B------:R-:W-:-:S02]  /*0860*/  R2UR UR12, R12 ;  /* 0x000000000c0c72ca */ /* 0x000fc400000e0000 */
[C---:B------:R-:W-:Y:S02]  /*0870*/  R2UR UR13, R13.reuse ;  /* 0x000000000d0d72ca */ /* 0x040fe400000e0000 */
[C---:B------:R-:W-:Y:S02]  /*0880*/  R2UR UR10, R12.reuse ;  /* 0x000000000c0a72ca */ /* 0x040fe400000e0000 */
[C---:B------:R-:W-:Y:S02]  /*0890*/  R2UR UR11, R13.reuse ;  /* 0x000000000d0b72ca */ /* 0x040fe400000e0000 */
[C---:B------:R-:W-:Y:S02]  /*08a0*/  R2UR UR16, R12.reuse ;  /* 0x000000000c1072ca */ /* 0x040fe400000e0000 */
[----:B------:R-:W-:Y:S02]  /*08b0*/  R2UR UR17, R13 ;  /* 0x000000000d1172ca */ /* 0x000fe400000e0000 */
[----:B------:R-:W-:Y:S01]  /*08c0*/  R2UR UR14, R12 ;  /* 0x000000000c0e72ca */ /* 0x000fe200000e0000 */
[----:B0-----:R-:W-:Y:S01]  /*08d0*/  IMAD.WIDE R20, R17, 0x4, R20 ;  /* 0x0000000411147825 */ /* 0x001fe200078e0214 */
[----:B------:R-:W-:-:S03]  /*08e0*/  R2UR UR15, R13 ;  /* 0x000000000d0f72ca */ /* 0x000fc600000e0000 */
[----:B-1----:R-:W-:-:S04]  /*08f0*/  IMAD.WIDE R18, R9, 0x4, R18 ;  /* 0x0000000409127825 */ /* 0x002fc800078e0212 */
[----:B------:R-:W-:Y:S01]  /*0900*/  IMAD.WIDE R8, R15, 0x4, R20 ;  /* 0x000000040f087825 */ /* 0x000fe200078e0214 */
[----:B------:R-:W-:Y:S01]  /*0910*/  R2UR UR18, R12 ;  /* 0x000000000c1272ca */ /* 0x000fe200000e0000 */
[----:B------:R-:W2:Y:S01]  /*0920*/  LDG.E R20, desc[UR8][R20.64] ;  /* 0x0000000814147981 */ /* 0x000ea2000c1e1900 */
[----:B------:R-:W-:-:S03]  /*0930*/  R2UR UR19, R13 ;  /* 0x000000000d1372ca */ /* 0x000fc600000e0000 */
[----:B------:R-:W2:Y:S01]  /*0940*/  LDG.E R25, desc[UR6][R18.64] ;  /* 0x0000000612197981 */ /* 0x000ea2000c1e1900 */
[----:B------:R-:W-:-:S03]  /*0950*/  IMAD.WIDE R16, R15, 0x4, R8 ;  /* 0x000000040f107825 */ /* 0x000fc600078e0208 */
[----:B------:R-:W3:Y:S04]  /*0960*/  LDG.E R9, desc[UR12][R8.64] ;  /* 0x0000000c08097981 */ /* 0x000ee8000c1e1900 */
[----:B------:R-:W3:Y:S01]  /*0970*/  LDG.E R28, desc[UR10][R18.64+0x4] ;  /* 0x0000040a121c7981 */ /* 0x000ee2000c1e1900 */
[----:B------:R-:W-:-:S03]  /*0980*/  IMAD.WIDE R26, R15, 0x4, R16 ;  /* 0x000000040f1a7825 */ /* 0x000fc600078e0210 */
[----:B------:R-:W4:Y:S04]  /*0990*/  LDG.E R23, desc[UR16][R16.64] ;  /* 0x0000001010177981 */ /* 0x000f28000c1e1900 */
[----:B------:R-:W4:Y:S04]  /*09a0*/  LDG.E R29, desc[UR14][R18.64+0x8] ;  /* 0x0000080e121d7981 */ /* 0x000f28000c1e1900 */
[----:B------:R-:W5:Y:S04]  /*09b0*/  LDG.E R8, desc[UR8][R18.64+0xc] ;  /* 0x00000c0812087981 */ /* 0x000f68000c1e1900 */
[----:B------:R-:W5:Y:S01]  /*09c0*/  LDG.E R26, desc[UR18][R26.64] ;  /* 0x000000121a1a7981 */ /* 0x000f62000c1e1900 */
[----:B------:R-:W-:Y:S01]  /*09d0*/  IADD3 R22, PT, PT, R22, 0x4, RZ ;  /* 0x0000000416167810 */ /* 0x000fe20007ffe0ff */
[----:B--2---:R-:W-:-:S04]  /*09e0*/  FFMA R25, R25, R20, R24 ;  /* 0x0000001419197223 */ /* 0x004fc80000000018 */
[----:B---3--:R-:W-:-:S04]  /*09f0*/  FFMA R28, R28, R9, R25 ;  /* 0x000000091c1c7223 */ /* 0x008fc80000000019 */
[----:B----4-:R-:W-:-:S04]  /*0a00*/  FFMA R23, R29, R23, R28 ;  /* 0x000000171d177223 */ /* 0x010fc8000000001c */
[----:B-----5:R-:W-:-:S07]  /*0a10*/  FFMA R24, R8, R26, R23 ;  /* 0x0000001a08187223 */ /* 0x020fce0000000017 */
.L_x_11:
[----:B------:R-:W-:Y:S05]  /*0a20*/  @!P1 BRA `(.L_x_10) ;  /* 0x0000000000949947 */ /* 0x000fea0003800000 */
[----:B------:R-:W-:Y:S02]  /*0a30*/  ISETP.NE.AND P0, PT, R11, 0x1, PT ;  /* 0x000000010b00780c */ /* 0x000fe40003f05270 */
[----:B------:R-:W-:-:S11]  /*0a40*/  LOP3.LUT P1, RZ, R14, 0x1, RZ, 0xc0, !PT ;  /* 0x000000010eff7812 */ /* 0x000fd6000782c0ff */
[----:B------:R-:W0:Y:S01]  /*0a50*/  @P0 LDC.64 R18, c[0x0][0x390] ;  /* 0x0000e400ff120b82 */ /* 0x000e220000000a00 */
[----:B------:R-:W-:Y:S01]  /*0a60*/  @P0 R2UR UR8, R12 ;  /* 0x000000000c0802ca */ /* 0x000fe200000e0000 */
[-C--:B------:R-:W-:Y:S01]  /*0a70*/  @P0 IMAD R23, R22, R15.reuse, R10 ;  /* 0x0000000f16170224 */ /* 0x080fe200078e020a */
[----:B------:R-:W-:Y:S01]  /*0a80*/  @P0 R2UR UR9, R13 ;  /* 0x000000000d0902ca */ /* 0x000fe200000e0000 */
[----:B------:R-:W-:Y:S01]  /*0a90*/  @P0 IMAD.IADD R11, R7, 0x1, R22 ;  /* 0x00000001070b0824 */ /* 0x000fe200078e0216 */
[----:B------:R-:W-:Y:S01]  /*0aa0*/  @P0 R2UR UR6, R12 ;  /* 0x000000000c0602ca */ /* 0x000fe200000e0000 */
[----:B------:R-:W-:Y:S01]  /*0ab0*/  @P0 VIADD R22, R22, 0x2 ;  /* 0x0000000216160836 */ /* 0x000fe20000000000 */
[C---:B------:R-:W-:Y:S01]  /*0ac0*/  @P0 R2UR UR7, R13.reuse ;  /* 0x000000000d0702ca */ /* 0x040fe200000e0000 */
[----:B------:R-:W1:Y:S01]  /*0ad0*/  @P0 LDC.64 R20, c[0x0][0x388] ;  /* 0x0000e200ff140b82 */ /* 0x000e620000000a00 */
[----:B------:R-:W-:Y:S01]  /*0ae0*/  @P0 R2UR UR10, R12 ;  /* 0x000000000c0a02ca */ /* 0x000fe200000e0000 */
[----:B------:R-:W-:Y:S01]  /*0af0*/  @P1 IMAD R27, R22, R15, R10 ;  /* 0x0000000f161b1224 */ /* 0x000fe200078e020a */
[----:B------:R-:W-:-:S02]  /*0b00*/  @P0 R2UR UR11, R13 ;  /* 0x000000000d0b02ca */ /* 0x000fc400000e0000 */
[C---:B------:R-:W-:Y:S02]  /*0b10*/  @P0 R2UR UR12, R12.reuse ;  /* 0x000000000c0c02ca */ /* 0x040fe400000e0000 */
[C---:B------:R-:W-:Y:S01]  /*0b20*/  @P0 R2UR UR13, R13.reuse ;  /* 0x000000000d0d02ca */ /* 0x040fe200000e0000 */
[----:B------:R-:W2:Y:S01]  /*0b30*/  @P1 LDC.64 R8, c[0x0][0x388] ;  /* 0x0000e200ff081b82 */ /* 0x000ea20000000a00 */
[C---:B------:R-:W-:Y:S02]  /*0b40*/  @P1 R2UR UR14, R12.reuse ;  /* 0x000000000c0e12ca */ /* 0x040fe400000e0000 */
[C---:B------:R-:W-:Y:S02]  /*0b50*/  @P1 R2UR UR15, R13.reuse ;  /* 0x000000000d0f12ca */ /* 0x040fe400000e0000 */
[----:B------:R-:W-:Y:S02]  /*0b60*/  @P1 R2UR UR16, R12 ;  /* 0x000000000c1012ca */ /* 0x000fe400000e0000 */
[----:B------:R-:W-:Y:S01]  /*0b70*/  @P1 R2UR UR17, R13 ;  /* 0x000000000d1112ca */ /* 0x000fe200000e0000 */
[----:B------:R-:W3:Y:S01]  /*0b80*/  @P1 LDC.64 R16, c[0x0][0x390] ;  /* 0x0000e400ff101b82 */ /* 0x000ee20000000a00 */
[----:B0-----:R-:W-:Y:S01]  /*0b90*/  @P0 IMAD.WIDE R18, R23, 0x4, R18 ;  /* 0x0000000417120825 */ /* 0x001fe200078e0212 */
[----:B------:R-:W-:-:S04]  /*0ba0*/  @P1 IADD3 R25, PT, PT, R7, R22, RZ ;  /* 0x0000001607191210 */ /* 0x000fc80007ffe0ff */
[----:B------:R-:W4:Y:S01]  /*0bb0*/  @P0 LDG.E R7, desc[UR8][R18.64] ;  /* 0x0000000812070981 */ /* 0x000f22000c1e1900 */
[----:B-1----:R-:W-:-:S04]  /*0bc0*/  @P0 IMAD.WIDE R20, R11, 0x4, R20 ;  /* 0x000000040b140825 */ /* 0x002fc800078e0214 */
[----:B------:R-:W-:Y:S01]  /*0bd0*/  @P0 IMAD.WIDE R22, R15, 0x4, R18 ;  /* 0x000000040f160825 */ /* 0x000fe200078e0212 */
[----:B------:R-:W4:Y:S03]  /*0be0*/  @P0 LDG.E R11, desc[UR6][R20.64] ;  /* 0x00000006140b0981 */ /* 0x000f26000c1e1900 */
[----:B--2---:R-:W-:Y:S01]  /*0bf0*/  @P1 IMAD.WIDE R8, R25, 0x4, R8 ;  /* 0x0000000419081825 */ /* 0x004fe200078e0208 */
[----:B------:R-:W2:Y:S04]  /*0c00*/  @P0 LDG.E R14, desc[UR10][R20.64+0x4] ;  /* 0x0000040a140e0981 */ /* 0x000ea8000c1e1900 */
[----:B------:R-:W2:Y:S01]  /*0c10*/  @P0 LDG.E R22, desc[UR12][R22.64] ;  /* 0x0000000c16160981 */ /* 0x000ea2000c1e1900 */
[----:B---3--:R-:W-:-:S03]  /*0c20*/  @P1 IMAD.WIDE R16, R27, 0x4, R16 ;  /* 0x000000041b101825 */ /* 0x008fc600078e0210 */
[----:B------:R-:W3:Y:S04]  /*0c30*/  @P1 LDG.E R9, desc[UR14][R8.64] ;  /* 0x0000000e08091981 */ /* 0x000ee8000c1e1900 */
[----:B------:R-:W3:Y:S01]  /*0c40*/  @P1 LDG.E R16, desc[UR16][R16.64] ;  /* 0x0000001010101981 */ /* 0x000ee2000c1e1900 */
[----:B----4-:R-:W-:-:S04]  /*0c50*/  @P0 FFMA R7, R11, R7, R24 ;  /* 0x000000070b070223 */ /* 0x010fc80000000018 */
[----:B--2---:R-:W-:-:S04]  /*0c60*/  @P0 FFMA R24, R14, R22, R7 ;  /* 0x000000160e180223 */ /* 0x004fc80000000007 */
[----:B---3--:R-:W-:-:S07]  /*0c70*/  @P1 FFMA R24, R9, R16, R24 ;  /* 0x0000001009181223 */ /* 0x008fce0000000018 */
.L_x_10:
[----:B------:R-:W0:Y:S01]  /*0c80*/  LDC.64 R8, c[0x0][0x380] ;  /* 0x0000e000ff087b82 */ /* 0x000e220000000a00 */
[----:B------:R-:W-:Y:S01]  /*0c90*/  IMAD.IADD R0, R3, 0x1, R0 ;  /* 0x0000000103007824 */ /* 0x000fe200078e0200 */
[----:B------:R-:W-:Y:S01]  /*0ca0*/  R2UR UR6, R12 ;  /* 0x000000000c0672ca */ /* 0x000fe200000e0000 */
[----:B------:R-:W-:Y:S01]  /*0cb0*/  IMAD R7, R6, R15, R10 ;  /* 0x0000000f06077224 */ /* 0x000fe200078e020a */
[----:B------:R-:W-:Y:S02]  /*0cc0*/  R2UR UR7, R13 ;  /* 0x000000000d0772ca */ /* 0x000fe400000e0000 */
[----:B------:R-:W-:Y:S01]  /*0cd0*/  ISETP.GE.AND P0, PT, R0, UR4, PT ;  /* 0x0000000400007c0c */ /* 0x000fe2000bf06270 */
[----:B0-----:R-:W-:-:S10]  /*0ce0*/  IMAD.WIDE R6, R7, 0x4, R8 ;  /* 0x0000000407067825 */ /* 0x001fd400078e0208 */
[----:B------:R0:W-:Y:S02]  /*0cf0*/  STG.E desc[UR6][R6.64], R24 ;  /* 0x0000001806007986 */ /* 0x0001e4000c101906 */
[----:B------:R-:W-:Y:S05]  /*0d00*/  @!P0 BRA `(.L_x_12) ;  /* 0xfffffff400308947 */ /* 0x000fea000383ffff */
.L_x_5:
[----:B------:R-:W-:Y:S05]  /*0d10*/  BSYNC.RECONVERGENT B0 ;  /* 0x0000000000007941 */ /* 0x000fea0003800200 */
.L_x_4:
[----:B------:R-:W-:Y:S06]  /*0d20*/  BAR.SYNC.DEFER_BLOCKING 0x0 ;  /* 0x0000000000007b1d */ /* 0x000fec0000010000 */
[----:B------:R-:W-:Y:S05]  /*0d30*/  EXIT ;  /* 0x000000000000794d */ /* 0x000fea0003800000 */
.L_x_13:
        /* <DEDUP_REMOVED lines=12> */
.L_x_15:


//--------------------- .nv.shared._Z21MatMulKernel2DAnySizeILi32EEvPfS0_S0_iii --------------------------
	.section	.nv.shared._Z21MatMulKernel2DAnySizeILi32EEvPfS0_S0_iii,"aw",@nobits
	.sectionflags	@""
	.align	4
.nv.shared._Z21MatMulKernel2DAnySizeILi32EEvPfS0_S0_iii:
	.zero		9216


//--------------------- .nv.shared.reserved.0     --------------------------
	.section	.nv.shared.reserved.0,"aw",@nobits
	.weak		__nv_reservedSMEM_offset_0_alias
	.size		__nv_reservedSMEM_offset_0_alias, 0, 64
	.other		__nv_reservedSMEM_offset_0_alias,@"STO_CUDA_RESERVED_SHARED STV_DEFAULT"
__nv_reservedSMEM_offset_0_alias:
	.zero		0
	.zero		64


//--------------------- .nv.constant0._Z21MatMulKernel2DAnySizeILi32EEvPfS0_S0_iii --------------------------
	.section	.nv.constant0._Z21MatMulKernel2DAnySizeILi32EEvPfS0_S0_iii,"a",@progbits
	.sectionflags	@""
	.align	4
.nv.constant0._Z21MatMulKernel2DAnySizeILi32EEvPfS0_S0_iii:
	.zero		932


//--------------------- .nv.constant0._Z14MatMulKernel1DPfS_S_iii --------------------------
	.section	.nv.constant0._Z14MatMulKernel1DPfS_S_iii,"a",@progbits
	.sectionflags	@""
	.align	4
.nv.constant0._Z14MatMulKernel1DPfS_S_iii:
	.zero		932


//--------------------- SYMBOLS --------------------------

	.type		.nv.reservedSmem.offset0,@object
	.size		.nv.reservedSmem.offset0,0x4
	.type		.nv.reservedSmem.cap,@object
	.size		.nv.reservedSmem.cap,0x4
